	.target	sm_90a

	.elftype	@"ET_EXEC"


//--------------------- .note.nv.tkinfo           --------------------------
	.section	.note.nv.tkinfo,"",@"SHT_NOTE"
	.sectionflags	@"SHF_NOTE_NV_TKINFO"
	.tkinfo
        /*0018*/ 	.word	0x00000002
        /*0030*/ 	.string	""
        /*0030*/ 	.string	"ptxas"
        /*0030*/ 	.string	"Cuda compilation tools, release 13.0, V13.0.88"
        /*0030*/ 	.string	"Build cuda_13.0.r13.0/compiler.36424714_0"
        /*0030*/ 	.string	"-v  -suppress-debug-info  -lineinfo  -arch sm_90a "



//--------------------- .note.nv.cuinfo           --------------------------
	.section	.note.nv.cuinfo,"",@"SHT_NOTE"
	.sectionflags	@"SHF_NOTE_NV_CUINFO"
        /*0018*/ 	.short	0x0002
        /*001a*/ 	.short	0x005a
        /*001c*/ 	.short	0x0082
	.zero		2


//--------------------- .nv.info                  --------------------------
	.section	.nv.info,"",@"SHT_CUDA_INFO"
	.align	4


	//----- nvinfo : EIATTR_REGCOUNT
	.align		4
        /*0000*/ 	.byte	0x04, 0x2f
        /*0002*/ 	.short	(.L_1 - .L_0)
	.align		4
.L_0:
        /*0004*/ 	.word	index@(gluon_wgmma)
        /*0008*/ 	.word	0x0000005a


	//----- nvinfo : EIATTR_FRAME_SIZE
	.align		4
.L_1:
        /*000c*/ 	.byte	0x04, 0x11
        /*000e*/ 	.short	(.L_3 - .L_2)
	.align		4
.L_2:
        /*0010*/ 	.word	index@(gluon_wgmma)
        /*0014*/ 	.word	0x00000000


	//----- nvinfo : EIATTR_MIN_STACK_SIZE
	.align		4
.L_3:
        /*0018*/ 	.byte	0x04, 0x12
        /*001a*/ 	.short	(.L_5 - .L_4)
	.align		4
.L_4:
        /*001c*/ 	.word	index@(gluon_wgmma)
        /*0020*/ 	.word	0x00000000
.L_5:


//--------------------- .nv.compat                --------------------------
	.section	.nv.compat,"",@"SHT_CUDA_COMPAT_INFO"
	.align	4
        /*0000*/ 	.byte	0x02, 0x09, 0x01, 0x00, 0x02, 0x02, 0x04, 0x00, 0x02, 0x05, 0x05, 0x00, 0x03, 0x07, 0x01, 0x01
        /*0010*/ 	.byte	0x02, 0x03, 0x03, 0x00, 0x02, 0x06, 0x01, 0x00, 0x04, 0x0b, 0x08, 0x00, 0x00, 0x00, 0x00, 0x00
        /*0020*/ 	.byte	0x00, 0x00, 0x00, 0x00


//--------------------- .nv.info.gluon_wgmma      --------------------------
	.section	.nv.info.gluon_wgmma,"",@"SHT_CUDA_INFO"
	.sectionflags	@""
	.align	4


	//----- nvinfo : EIATTR_CUDA_API_VERSION
	.align		4
        /*0000*/ 	.byte	0x04, 0x37
        /*0002*/ 	.short	(.L_7 - .L_6)
.L_6:
        /*0004*/ 	.word	0x00000082


	//----- nvinfo : EIATTR_KPARAM_INFO
	.align		4
.L_7:
        /*0008*/ 	.byte	0x04, 0x17
        /*000a*/ 	.short	(.L_9 - .L_8)
.L_8:
        /*000c*/ 	.word	0x00000000
        /*0010*/ 	.short	0x000a
        /*0012*/ 	.short	0x0048
        /*0014*/ 	.byte	0x00, 0xf4, 0x21, 0x00


	//----- nvinfo : EIATTR_KPARAM_INFO
	.align		4
.L_9:
        /*0018*/ 	.byte	0x04, 0x17
        /*001a*/ 	.short	(.L_11 - .L_10)
.L_10:
        /*001c*/ 	.word	0x00000000
        /*0020*/ 	.short	0x0009
        /*0022*/ 	.short	0x0040
        /*0024*/ 	.byte	0x00, 0xf4, 0x21, 0x00


	//----- nvinfo : EIATTR_KPARAM_INFO
	.align		4
.L_11:
        /*0028*/ 	.byte	0x04, 0x17
        /*002a*/ 	.short	(.L_13 - .L_12)
.L_12:
        /*002c*/ 	.word	0x00000000
        /*0030*/ 	.short	0x0008
        /*0032*/ 	.short	0x0038
        /*0034*/ 	.byte	0x00, 0xf0, 0x21, 0x00


	//----- nvinfo : EIATTR_KPARAM_INFO
	.align		4
.L_13:
        /*0038*/ 	.byte	0x04, 0x17
        /*003a*/ 	.short	(.L_15 - .L_14)
.L_14:
        /*003c*/ 	.word	0x00000000
        /*0040*/ 	.short	0x0007
        /*0042*/ 	.short	0x0030
        /*0044*/ 	.byte	0x00, 0xf0, 0x21, 0x00


	//----- nvinfo : EIATTR_KPARAM_INFO
	.align		4
.L_15:
        /*0048*/ 	.byte	0x04, 0x17
        /*004a*/ 	.short	(.L_17 - .L_16)
.L_16:
        /*004c*/ 	.word	0x00000000
        /*0050*/ 	.short	0x0006
        /*0052*/ 	.short	0x0028
        /*0054*/ 	.byte	0x00, 0xf0, 0x21, 0x00


	//----- nvinfo : EIATTR_KPARAM_INFO
	.align		4
.L_17:
        /*0058*/ 	.byte	0x04, 0x17
        /*005a*/ 	.short	(.L_19 - .L_18)
.L_18:
        /*005c*/ 	.word	0x00000000
        /*0060*/ 	.short	0x0005
        /*0062*/ 	.short	0x0020
        /*0064*/ 	.byte	0x00, 0xf0, 0x11, 0x00


	//----- nvinfo : EIATTR_KPARAM_INFO
	.align		4
.L_19:
        /*0068*/ 	.byte	0x04, 0x17
        /*006a*/ 	.short	(.L_21 - .L_20)
.L_20:
        /*006c*/ 	.word	0x00000000
        /*0070*/ 	.short	0x0004
        /*0072*/ 	.short	0x001c
        /*0074*/ 	.byte	0x00, 0xf0, 0x11, 0x00


	//----- nvinfo : EIATTR_KPARAM_INFO
	.align		4
.L_21:
        /*0078*/ 	.byte	0x04, 0x17
        /*007a*/ 	.short	(.L_23 - .L_22)
.L_22:
        /*007c*/ 	.word	0x00000000
        /*0080*/ 	.short	0x0003
        /*0082*/ 	.short	0x0018
        /*0084*/ 	.byte	0x00, 0xf0, 0x11, 0x00


	//----- nvinfo : EIATTR_KPARAM_INFO
	.align		4
.L_23:
        /*0088*/ 	.byte	0x04, 0x17
        /*008a*/ 	.short	(.L_25 - .L_24)
.L_24:
        /*008c*/ 	.word	0x00000000
        /*0090*/ 	.short	0x0002
        /*0092*/ 	.short	0x0010
        /*0094*/ 	.byte	0x00, 0xf4, 0x21, 0x00


	//----- nvinfo : EIATTR_KPARAM_INFO
	.align		4
.L_25:
        /*0098*/ 	.byte	0x04, 0x17
        /*009a*/ 	.short	(.L_27 - .L_26)
.L_26:
        /*009c*/ 	.word	0x00000000
        /*00a0*/ 	.short	0x0001
        /*00a2*/ 	.short	0x0008
        /*00a4*/ 	.byte	0x00, 0xf4, 0x21, 0x00


	//----- nvinfo : EIATTR_KPARAM_INFO
	.align		4
.L_27:
        /*00a8*/ 	.byte	0x04, 0x17
        /*00aa*/ 	.short	(.L_29 - .L_28)
.L_28:
        /*00ac*/ 	.word	0x00000000
        /*00b0*/ 	.short	0x0000
        /*00b2*/ 	.short	0x0000
        /*00b4*/ 	.byte	0x00, 0xf4, 0x21, 0x00


	//----- nvinfo : EIATTR_SPARSE_MMA_MASK
	.align		4
.L_29:
        /*00b8*/ 	.byte	0x03, 0x50
        /*00ba*/ 	.short	0x0000


	//----- nvinfo : EIATTR_MAXREG_COUNT
	.align		4
        /*00bc*/ 	.byte	0x03, 0x1b
        /*00be*/ 	.short	0x00ff


	//----- nvinfo : EIATTR_NUM_BARRIERS
	.align		4
        /*00c0*/ 	.byte	0x02, 0x4c
        /*00c2*/ 	.byte	0x01
	.zero		1


	//----- nvinfo : EIATTR_MERCURY_ISA_VERSION
	.align		4
        /*00c4*/ 	.byte	0x03, 0x5f
        /*00c6*/ 	.short	0x0101


	//----- nvinfo : EIATTR_INT_WARP_WIDE_INSTR_OFFSETS
	.align		4
        /*00c8*/ 	.byte	0x04, 0x31
        /*00ca*/ 	.short	(.L_31 - .L_30)


	//   ....[0]....
.L_30:
        /*00cc*/ 	.word	0x00001300


	//   ....[1]....
        /*00d0*/ 	.word	0x00001320


	//   ....[2]....
        /*00d4*/ 	.word	0x00001330


	//   ....[3]....
        /*00d8*/ 	.word	0x00001340


	//   ....[4]....
        /*00dc*/ 	.word	0x00001450


	//   ....[5]....
        /*00e0*/ 	.word	0x00001980


	//   ....[6]....
        /*00e4*/ 	.word	0x00001990


	//   ....[7]....
        /*00e8*/ 	.word	0x000019c0


	//   ....[8]....
        /*00ec*/ 	.word	0x00001a30


	//   ....[9]....
        /*00f0*/ 	.word	0x00001ec0


	//   ....[10]....
        /*00f4*/ 	.word	0x00001ee0


	//----- nvinfo : EIATTR_COOP_GROUP_MASK_REGIDS
	.align		4
.L_31:
        /*00f8*/ 	.byte	0x04, 0x29
        /*00fa*/ 	.short	(.L_33 - .L_32)


	//   ....[0]....
.L_32:
        /*00fc*/ 	.word	0xffffffff


	//   ....[1]....
        /*0100*/ 	.word	0xffffffff


	//   ....[2]....
        /*0104*/ 	.word	0xffffffff


	//----- nvinfo : EIATTR_COOP_GROUP_INSTR_OFFSETS
	.align		4
.L_33:
        /*0108*/ 	.byte	0x04, 0x28
        /*010a*/ 	.short	(.L_35 - .L_34)


	//   ....[0]....
.L_34:
        /*010c*/ 	.word	0x00000150


	//   ....[1]....
        /*0110*/ 	.word	0x00000720


	//   ....[2]....
        /*0114*/ 	.word	0x00000cd0


	//----- nvinfo : EIATTR_MBARRIER_INSTR_OFFSETS
	.align		4
.L_35:
        /*0118*/ 	.byte	0x04, 0x39
        /*011a*/ 	.short	(.L_37 - .L_36)


	//   ....[0]....
.L_36:
        /*011c*/ 	.word	0x000014b0
        /*0120*/ 	.word	0x000000ff
        /*0124*/ 	.word	0x00018000
        /*0128*/ 	.short	0x0100
        /*012a*/ 	.byte	0x07
	.zero		1


	//   ....[1]....
        /*012c*/ 	.word	0x00001620
        /*0130*/ 	.word	0x000000ff
        /*0134*/ 	.word	0x00018008
        /*0138*/ 	.short	0x0100
        /*013a*/ 	.byte	0x07
	.zero		1


	//   ....[2]....
        /*013c*/ 	.word	0x00001650
        /*0140*/ 	.word	0x000000ff
        /*0144*/ 	.word	0x00018010
        /*0148*/ 	.short	0x0100
        /*014a*/ 	.byte	0x07
	.zero		1


	//   ....[3]....
        /*014c*/ 	.word	0x00001670
        /*0150*/ 	.word	0x000000ff
        /*0154*/ 	.word	0x00018018
        /*0158*/ 	.short	0x0100
        /*015a*/ 	.byte	0x07
	.zero		1


	//   ....[4]....
        /*015c*/ 	.word	0x00001ac0
        /*0160*/ 	.word	0x000000ff
        /*0164*/ 	.word	0x00018000
        /*0168*/ 	.short	0x010a
        /*016a*/ 	.byte	0x06
	.zero		1


	//   ....[5]....
        /*016c*/ 	.word	0x00001e20
        /*0170*/ 	.word	0x000000ff
        /*0174*/ 	.word	0x00018000
        /*0178*/ 	.short	0x0108
        /*017a*/ 	.byte	0x07
	.zero		1


	//   ....[6]....
        /*017c*/ 	.word	0x00001f80
        /*0180*/ 	.word	0x000000ff
        /*0184*/ 	.word	0x00018008
        /*0188*/ 	.short	0x0108
        /*018a*/ 	.byte	0x07
	.zero		1


	//   ....[7]....
        /*018c*/ 	.word	0x00002060
        /*0190*/ 	.word	0x000000ff
        /*0194*/ 	.word	0x00018010
        /*0198*/ 	.short	0x0108
        /*019a*/ 	.byte	0x07
	.zero		1


	//   ....[8]....
        /*019c*/ 	.word	0x000020e0
        /*01a0*/ 	.word	0x000000ff
        /*01a4*/ 	.word	0x00018018
        /*01a8*/ 	.short	0x0108
        /*01aa*/ 	.byte	0x07
	.zero		1


	//   ....[9]....
        /*01ac*/ 	.word	0x000021f0
        /*01b0*/ 	.word	0x000000ff
        /*01b4*/ 	.word	0x00018000
        /*01b8*/ 	.short	0x010a
        /*01ba*/ 	.byte	0x06
	.zero		1


	//----- nvinfo : EIATTR_NUM_MBARRIERS
	.align		4
.L_37:
        /*01bc*/ 	.byte	0x03, 0x38
        /*01be*/ 	.short	0x0004


	//----- nvinfo : EIATTR_EXIT_INSTR_OFFSETS
	.align		4
        /*01c0*/ 	.byte	0x04, 0x1c
        /*01c2*/ 	.short	(.L_39 - .L_38)


	//   ....[0]....
.L_38:
        /*01c4*/ 	.word	0x000021e0


	//----- nvinfo : EIATTR_REQNTID
	.align		4
.L_39:
        /*01c8*/ 	.byte	0x04, 0x10
        /*01ca*/ 	.short	(.L_41 - .L_40)
.L_40:
        /*01cc*/ 	.word	0x00000080
        /*01d0*/ 	.word	0x00000001
        /*01d4*/ 	.word	0x00000001


	//----- nvinfo : EIATTR_CRS_STACK_SIZE
	.align		4
.L_41:
        /*01d8*/ 	.byte	0x04, 0x1e
        /*01da*/ 	.short	(.L_43 - .L_42)
.L_42:
        /*01dc*/ 	.word	0x00000000


	//----- nvinfo : EIATTR_CBANK_PARAM_SIZE
	.align		4
.L_43:
        /*01e0*/ 	.byte	0x03, 0x19
        /*01e2*/ 	.short	0x0050


	//----- nvinfo : EIATTR_PARAM_CBANK
	.align		4
        /*01e4*/ 	.byte	0x04, 0x0a
        /*01e6*/ 	.short	(.L_45 - .L_44)
	.align		4
.L_44:
        /*01e8*/ 	.word	index@(.nv.constant0.gluon_wgmma)
        /*01ec*/ 	.short	0x0210
        /*01ee*/ 	.short	0x0050


	//----- nvinfo : EIATTR_SW_WAR
	.align		4
.L_45:
        /*01f0*/ 	.byte	0x04, 0x36
        /*01f2*/ 	.short	(.L_47 - .L_46)
.L_46:
        /*01f4*/ 	.word	0x00000008
.L_47:


//--------------------- .nv.callgraph             --------------------------
	.section	.nv.callgraph,"",@"SHT_CUDA_CALLGRAPH"
	.align	4
	.sectionentsize	8
	.align		4
        /*0000*/ 	.word	0x00000000
	.align		4
        /*0004*/ 	.word	0xffffffff
	.align		4
        /*0008*/ 	.word	0x00000000
	.align		4
        /*000c*/ 	.word	0xfffffffe
	.align		4
        /*0010*/ 	.word	0x00000000
	.align		4
        /*0014*/ 	.word	0xfffffffd
	.align		4
        /*0018*/ 	.word	0x00000000
	.align		4
        /*001c*/ 	.word	0xfffffffc


//--------------------- .text.gluon_wgmma         --------------------------
	.section	.text.gluon_wgmma,"ax",@progbits
	.align	128
        .global         gluon_wgmma
        .type           gluon_wgmma,@function
        .size           gluon_wgmma,(.L_x_52 - gluon_wgmma)
        .other          gluon_wgmma,@"STO_CUDA_ENTRY STV_DEFAULT"
gluon_wgmma:
.text.gluon_wgmma:
[----:B------:R-:W-:Y:S01]  /*0000*/  LDC R1, c[0x0][0x28] ;  /* 0x00000a00ff017b82 */ /* 0x000fe20000000800 */
[----:B------:R-:W1:Y:S07]  /*0010*/  S2R R0, SR_TID.X ;  /* 0x0000000000007919 */ /* 0x000e6e0000002100 */
[----:B------:R-:W2:Y:S01]  /*0020*/  S2UR UR4, SR_CgaCtaId ;  /* 0x00000000000479c3 */ /* 0x000ea20000008800 */
[----:B------:R-:W-:Y:S01]  /*0030*/  UMOV UR7, 0x400 ;  /* 0x0000040000077882 */ /* 0x000fe20000000000 */
[----:B------:R-:W-:Y:S01]  /*0040*/  ULDC UR6, c[0x0][0xc] ;  /* 0x0000030000067ab9 */ /* 0x000fe20000000800 */
[----:B------:R-:W-:Y:S01]  /*0050*/  ULDC.64 UR20, c[0x0][0x250] ;  /* 0x0000940000147ab9 */ /* 0x000fe20000000a00 */
[----:B------:R-:W-:Y:S04]  /*0060*/  BSSY B0, `(.L_x_0) ;  /* 0x000001e000007945 */ /* 0x000fe80003800000 */
[----:B------:R-:W3:Y:S08]  /*0070*/  LDC R3, c[0x0][0x228] ;  /* 0x00008a00ff037b82 */ /* 0x000ef00000000800 */
[----:B------:R-:W4:Y:S08]  /*0080*/  LDC R10, c[0x0][0x230] ;  /* 0x00008c00ff0a7b82 */ /* 0x000f300000000800 */
[----:B------:R-:W-:Y:S01]  /*0090*/  S2UR UR28, SR_CTAID.Y ;  /* 0x00000000001c79c3 */ /* 0x000fe20000002600 */
[----:B--2---:R-:W-:-:S03]  /*00a0*/  ULEA UR7, UR4, UR7, 0x18 ;  /* 0x0000000704077291 */ /* 0x004fc6000f8ec03f */
[----:B------:R-:W-:Y:S01]  /*00b0*/  ULDC UR4, c[0x0][0x10] ;  /* 0x0000040000047ab9 */ /* 0x000fe20000000800 */
[----:B-1----:R-:W-:-:S03]  /*00c0*/  LOP3.LUT R2, R0, 0x7f, RZ, 0xc0, !PT ;  /* 0x0000007f00027812 */ /* 0x002fc600078ec0ff */
[----:B------:R-:W1:Y:S01]  /*00d0*/  S2UR UR5, SR_CTAID.Z ;  /* 0x00000000000579c3 */ /* 0x000e620000002700 */
[----:B---3--:R-:W-:Y:S01]  /*00e0*/  VIADD R3, R3, 0xffffffff ;  /* 0xffffffff03037836 */ /* 0x008fe20000000000 */
[C---:B------:R-:W-:Y:S02]  /*00f0*/  ISETP.GE.U32.AND P0, PT, R2.reuse, 0x20, PT ;  /* 0x000000200200780c */ /* 0x040fe40003f06070 */
[C---:B------:R-:W-:Y:S02]  /*0100*/  ISETP.NE.U32.AND P2, PT, R2.reuse, RZ, PT ;  /* 0x000000ff0200720c */ /* 0x040fe40003f45070 */
[----:B------:R-:W-:Y:S02]  /*0110*/  LEA R12, R2, UR7, 0x2 ;  /* 0x00000007020c7c11 */ /* 0x000fe4000f8e10ff */
[----:B------:R-:W2:Y:S01]  /*0120*/  S2UR UR29, SR_CTAID.X ;  /* 0x00000000001d79c3 */ /* 0x000ea20000002500 */
[----:B----4-:R-:W-:-:S06]  /*0130*/  VIADD R11, R10, 0xffffffff ;  /* 0xffffffff0a0b7836 */ /* 0x010fcc0000000000 */
[----:B------:R3:W-:Y:S01]  /*0140*/  @!P0 STS [R12], RZ ;  /* 0x000000ff0c008388 */ /* 0x0007e20000000800 */
[----:B------:R-:W-:-:S03]  /*0150*/  NOP ;  /* 0x0000000000007918 */ /* 0x000fc60000000000 */
[----:B------:R3:W-:Y:S01]  /*0160*/  @!P2 STS [UR7+0x24], R3 ;  /* 0x00002403ff00a988 */ /* 0x0007e20008000807 */
[----:B-1----:R-:W-:-:S03]  /*0170*/  UIMAD UR4, UR5, UR4, UR28 ;  /* 0x00000004050472a4 */ /* 0x002fc6000f8e021c */
[----:B------:R3:W-:Y:S01]  /*0180*/  @!P2 STS [UR7+0x20], R11 ;  /* 0x0000200bff00a988 */ /* 0x0007e20008000807 */
[----:B--2---:R-:W-:-:S04]  /*0190*/  UIMAD UR4, UR4, UR6, UR29 ;  /* 0x00000006040472a4 */ /* 0x004fc8000f8e021d */
[----:B------:R-:W-:-:S04]  /*01a0*/  UIMAD UR4, UR4, 0x180, URZ ;  /* 0x00000180040478a4 */ /* 0x000fc8000f8e023f */
[----:B------:R-:W-:-:S04]  /*01b0*/  UIADD3 UR16, UP0, UR4, UR20, URZ ;  /* 0x0000001404107290 */ /* 0x000fc8000ff1e03f */
[----:B------:R-:W-:Y:S01]  /*01c0*/  ULEA.HI.X.SX32 UR17, UR4, UR21, 0x1, UP0 ;  /* 0x0000001504117291 */ /* 0x000fe200080f0e3f */
[----:B---3--:R-:W-:Y:S11]  /*01d0*/  @P2 BRA `(.L_x_1) ;  /* 0x0000000000182947 */ /* 0x008ff60003800000 */
[----:B------:R-:W1:Y:S01]  /*01e0*/  LDS R4, [UR7+0x8] ;  /* 0x00000807ff047984 */ /* 0x000e620008000800 */
[----:B------:R-:W2:Y:S01]  /*01f0*/  LDC.64 R6, c[0x0][0x210] ;  /* 0x00008400ff067b82 */ /* 0x000ea20000000a00 */
[----:B------:R-:W-:Y:S02]  /*0200*/  IMAD.MOV.U32 R5, RZ, RZ, 0x70 ;  /* 0x00000070ff057424 */ /* 0x000fe400078e00ff */
[----:B--2---:R2:W-:Y:S03]  /*0210*/  STS.64 [UR7], R6 ;  /* 0x00000006ff007988 */ /* 0x0045e60008000a07 */
[----:B-1----:R-:W-:-:S05]  /*0220*/  LOP3.LUT R4, R4, 0x10, R5, 0xd8, !PT ;  /* 0x0000001004047812 */ /* 0x002fca00078ed805 */
[----:B------:R2:W-:Y:S02]  /*0230*/  STS [UR7+0x8], R4 ;  /* 0x00000804ff007988 */ /* 0x0005e40008000807 */
.L_x_1:
[----:B------:R-:W-:Y:S05]  /*0240*/  BSYNC B0 ;  /* 0x0000000000007941 */ /* 0x000fea0003800000 */
.L_x_0:
[----:B------:R-:W-:Y:S04]  /*0250*/  BSSY B0, `(.L_x_2) ;  /* 0x000000a000007945 */ /* 0x000fe80003800000 */
[----:B------:R-:W-:Y:S05]  /*0260*/  @P2 BRA `(.L_x_3) ;  /* 0x0000000000202947 */ /* 0x000fea0003800000 */
[----:B--2---:R-:W1:Y:S01]  /*0270*/  LDS R4, [UR7+0x34] ;  /* 0x00003407ff047984 */ /* 0x004e620008000800 */
[----:B------:R-:W-:Y:S02]  /*0280*/  IMAD.MOV.U32 R5, RZ, RZ, 0x3f000000 ;  /* 0x3f000000ff057424 */ /* 0x000fe400078e00ff */
[----:B------:R-:W-:Y:S01]  /*0290*/  @!P2 IMAD.MOV.U32 R6, RZ, RZ, 0x3f ;  /* 0x0000003fff06a424 */ /* 0x000fe200078e00ff */
[----:B------:R-:W2:Y:S02]  /*02a0*/  @!P2 LDS R7, [UR7+0x38] ;  /* 0x00003807ff07a984 */ /* 0x000ea40008000800 */
[----:B-1----:R-:W-:Y:S02]  /*02b0*/  LOP3.LUT R4, R4, 0xff000000, R5, 0xb8, !PT ;  /* 0xff00000004047812 */ /* 0x002fe400078eb805 */
[----:B--2---:R-:W-:-:S03]  /*02c0*/  @!P2 LOP3.LUT R5, R7, 0xff, R6, 0xb8, !PT ;  /* 0x000000ff0705a812 */ /* 0x004fc600078eb806 */
[----:B------:R1:W-:Y:S04]  /*02d0*/  STS [UR7+0x34], R4 ;  /* 0x00003404ff007988 */ /* 0x0003e80008000807 */
[----:B------:R1:W-:Y:S02]  /*02e0*/  @!P2 STS [UR7+0x38], R5 ;  /* 0x00003805ff00a988 */ /* 0x0003e40008000807 */
.L_x_3:
[----:B------:R-:W-:Y:S05]  /*02f0*/  BSYNC B0 ;  /* 0x0000000000007941 */ /* 0x000fea0003800000 */
.L_x_2:
[----:B------:R-:W-:Y:S04]  /*0300*/  BSSY B0, `(.L_x_4) ;  /* 0x000000e000007945 */ /* 0x000fe80003800000 */
[----:B------:R-:W-:Y:S05]  /*0310*/  @P2 BRA `(.L_x_5) ;  /* 0x0000000000302947 */ /* 0x000fea0003800000 */
[----:B-1----:R-:W1:Y:S01]  /*0320*/  LDS R5, [UR7+0x34] ;  /* 0x00003407ff057984 */ /* 0x002e620008000800 */
[----:B--2---:R-:W2:Y:S03]  /*0330*/  LDC.64 R6, c[0x0][0x238] ;  /* 0x00008e00ff067b82 */ /* 0x004ea60000000a00 */
[----:B------:R-:W3:Y:S01]  /*0340*/  LDS R4, [UR7+0x1c] ;  /* 0x00001c07ff047984 */ /* 0x000ee20008000800 */
[C---:B--2---:R-:W-:Y:S01]  /*0350*/  SHF.L.U64.HI R7, R6.reuse, 0x1, R7 ;  /* 0x0000000106077819 */ /* 0x044fe20000010207 */
[----:B------:R-:W-:-:S03]  /*0360*/  IMAD.SHL.U32 R6, R6, 0x2, RZ ;  /* 0x0000000206067824 */ /* 0x000fc600078e00ff */
[--C-:B------:R-:W-:Y:S02]  /*0370*/  SHF.R.U32.HI R9, RZ, 0x4, R7.reuse ;  /* 0x00000004ff097819 */ /* 0x100fe40000011607 */
[----:B------:R-:W-:-:S05]  /*0380*/  SHF.R.U64 R6, R6, 0x4, R7 ;  /* 0x0000000406067819 */ /* 0x000fca0000001207 */
[----:B------:R4:W-:Y:S01]  /*0390*/  STS [UR7+0xc], R6 ;  /* 0x00000c06ff007988 */ /* 0x0009e20008000807 */
[----:B-1----:R-:W-:Y:S02]  /*03a0*/  LOP3.LUT R5, R5, 0x7, RZ, 0xb8, !PT ;  /* 0x0000000705057812 */ /* 0x002fe400078eb8ff */
[----:B---3--:R-:W-:-:S03]  /*03b0*/  LOP3.LUT R4, R4, 0xf, R9, 0xb8, !PT ;  /* 0x0000000f04047812 */ /* 0x008fc600078eb809 */
[----:B------:R4:W-:Y:S04]  /*03c0*/  STS [UR7+0x34], R5 ;  /* 0x00003405ff007988 */ /* 0x0009e80008000807 */
[----:B------:R4:W-:Y:S02]  /*03d0*/  STS [UR7+0x1c], R4 ;  /* 0x00001c04ff007988 */ /* 0x0009e40008000807 */
.L_x_5:
[----:B------:R-:W-:Y:S05]  /*03e0*/  BSYNC B0 ;  /* 0x0000000000007941 */ /* 0x000fea0003800000 */
.L_x_4:
[----:B------:R-:W-:Y:S04]  /*03f0*/  BSSY B1, `(.L_x_6) ;  /* 0x000001b000017945 */ /* 0x000fe80003800000 */
[----:B------:R-:W-:Y:S01]  /*0400*/  BSSY B0, `(.L_x_7) ;  /* 0x0000016000007945 */ /* 0x000fe20003800000 */
[----:B--2---:R-:W-:-:S03]  /*0410*/  IMAD.MOV.U32 R7, RZ, RZ, RZ ;  /* 0x000000ffff077224 */ /* 0x004fc600078e00ff */
[----:B------:R-:W-:Y:S05]  /*0420*/  @P2 BRA `(.L_x_8) ;  /* 0x0000000000202947 */ /* 0x000fea0003800000 */
[----:B-1--4-:R-:W1:Y:S02]  /*0430*/  LDS R4, [UR7+0x34] ;  /* 0x00003407ff047984 */ /* 0x012e640008000800 */
[----:B-1----:R-:W-:-:S05]  /*0440*/  LOP3.LUT R4, R4, 0x38, RZ, 0xb8, !PT ;  /* 0x0000003804047812 */ /* 0x002fca00078eb8ff */
[----:B------:R1:W-:Y:S01]  /*0450*/  STS [UR7+0x34], R4 ;  /* 0x00003404ff007988 */ /* 0x0003e20008000807 */
[----:B------:R-:W-:Y:S05]  /*0460*/  @P2 BRA `(.L_x_9) ;  /* 0x0000000000202947 */ /* 0x000fea0003800000 */
[----:B-1----:R-:W1:Y:S01]  /*0470*/  LDS R4, [UR7+0x8] ;  /* 0x00000807ff047984 */ /* 0x002e620008000800 */
[----:B------:R-:W-:-:S05]  /*0480*/  IMAD.MOV.U32 R5, RZ, RZ, 0x780 ;  /* 0x00000780ff057424 */ /* 0x000fca00078e00ff */
[----:B-1----:R-:W-:-:S05]  /*0490*/  LOP3.LUT R4, R4, 0x500, R5, 0xd8, !PT ;  /* 0x0000050004047812 */ /* 0x002fca00078ed805 */
[----:B------:R2:W-:Y:S02]  /*04a0*/  STS [UR7+0x8], R4 ;  /* 0x00000804ff007988 */ /* 0x0005e40008000807 */
.L_x_8:
[----:B------:R-:W-:Y:S05]  /*04b0*/  @P2 BRA `(.L_x_10) ;  /* 0x0000000000282947 */ /* 0x000fea0003800000 */
[----:B-12-4-:R-:W1:Y:S02]  /*04c0*/  LDS R4, [UR7+0x8] ;  /* 0x00000807ff047984 */ /* 0x016e640008000800 */
[----:B-1----:R-:W-:-:S05]  /*04d0*/  LOP3.LUT R4, R4, 0x1800, RZ, 0xb8, !PT ;  /* 0x0000180004047812 */ /* 0x002fca00078eb8ff */
[----:B------:R2:W-:Y:S02]  /*04e0*/  STS [UR7+0x8], R4 ;  /* 0x00000804ff007988 */ /* 0x0005e40008000807 */
.L_x_9:
[----:B------:R-:W-:Y:S05]  /*04f0*/  @P2 BREAK B0 ;  /* 0x0000000000002942 */ /* 0x000fea0003800000 */
[----:B------:R-:W-:Y:S05]  /*0500*/  @P2 BRA `(.L_x_11) ;  /* 0x0000000000242947 */ /* 0x000fea0003800000 */
[----:B------:R-:W3:Y:S01]  /*0510*/  LDS R5, [UR7+0x8] ;  /* 0x00000807ff057984 */ /* 0x000ee20008000800 */
[----:B-12---:R-:W-:-:S05]  /*0520*/  IMAD.MOV.U32 R4, RZ, RZ, 0x6000 ;  /* 0x00006000ff047424 */ /* 0x006fca00078e00ff */
[----:B---3--:R-:W-:-:S04]  /*0530*/  LOP3.LUT R4, R5, 0x6000, R4, 0xd8, !PT ;  /* 0x0000600005047812 */ /* 0x008fc800078ed804 */
[----:B------:R-:W-:-:S05]  /*0540*/  LOP3.LUT R4, R4, 0x400000, RZ, 0xb8, !PT ;  /* 0x0040000004047812 */ /* 0x000fca00078eb8ff */
[----:B------:R3:W-:Y:S02]  /*0550*/  STS [UR7+0x8], R4 ;  /* 0x00000804ff007988 */ /* 0x0007e40008000807 */
.L_x_10:
[----:B------:R-:W-:Y:S05]  /*0560*/  BSYNC B0 ;  /* 0x0000000000007941 */ /* 0x000fea0003800000 */
.L_x_7:
[----:B-1234-:R-:W1:Y:S02]  /*0570*/  @!P2 LDS R4, [UR7+0x8] ;  /* 0x00000807ff04a984 */ /* 0x01ee640008000800 */
[----:B-1----:R-:W-:-:S05]  /*0580*/  @!P2 LOP3.LUT R4, R4, 0x8000, RZ, 0xb8, !PT ;  /* 0x000080000404a812 */ /* 0x002fca00078eb8ff */
[----:B------:R3:W-:Y:S02]  /*0590*/  @!P2 STS [UR7+0x8], R4 ;  /* 0x00000804ff00a988 */ /* 0x0007e40008000807 */
.L_x_11:
[----:B------:R-:W-:Y:S05]  /*05a0*/  BSYNC B1 ;  /* 0x0000000000017941 */ /* 0x000fea0003800000 */
.L_x_6:
[----:B------:R-:W-:Y:S05]  /*05b0*/  WARPSYNC.ALL ;  /* 0x0000000000007948 */ /* 0x000fea0003800000 */
[----:B------:R-:W4:Y:S02]  /*05c0*/  LDC R6, c[0x0][0x22c] ;  /* 0x00008b00ff067b82 */ /* 0x000f240000000800 */
[----:B----4-:R-:W-:Y:S01]  /*05d0*/  VIADD R6, R6, 0xffffffff ;  /* 0xffffffff06067836 */ /* 0x010fe20000000000 */
[----:B------:R-:W-:Y:S06]  /*05e0*/  @P0 BRA `(.L_x_12) ;  /* 0x0000000000280947 */ /* 0x000fec0003800000 */
[----:B-123--:R-:W1:Y:S01]  /*05f0*/  S2R R4, SR_LANEID ;  /* 0x0000000000047919 */ /* 0x00ee620000000000 */
[----:B------:R-:W-:Y:S05]  /*0600*/  WARPSYNC.ALL ;  /* 0x0000000000007948 */ /* 0x000fea0003800000 */
[----:B-1----:R-:W-:-:S05]  /*0610*/  IMAD.SHL.U32 R8, R4, 0x4, RZ ;  /* 0x0000000404087824 */ /* 0x002fca00078e00ff */
[----:B------:R-:W1:Y:S01]  /*0620*/  LDS R9, [R8+UR7] ;  /* 0x0000000708097984 */ /* 0x000e620008000800 */
[----:B------:R-:W-:-:S05]  /*0630*/  IADD3 R4, P1, R8, UR16, RZ ;  /* 0x0000001008047c10 */ /* 0x000fca000ff3e0ff */
[----:B------:R-:W-:-:S05]  /*0640*/  IMAD.X R5, RZ, RZ, UR17, P1 ;  /* 0x00000011ff057e24 */ /* 0x000fca00088e06ff */
[----:B-1----:R4:W5:Y:S01]  /*0650*/  ATOMG.E.EXCH.STRONG.GPU PT, RZ, [R4], R9 ;  /* 0x0000000904ff73a8 */ /* 0x00296200041ee100 */
[----:B------:R-:W-:-:S04]  /*0660*/  DEPBAR {5,4,3,2,1,0} ;  /* 0x0000003f0000791a */ /* 0x000fc80000000000 */
[----:B------:R4:W-:Y:S01]  /*0670*/  UTMACCTL.IV [UR16] ;  /* 0x00000000100079b9 */ /* 0x0009e20008000000 */
[----:B------:R-:W-:Y:S01]  /*0680*/  NOP ;  /* 0x0000000000007918 */ /* 0x000fe20000000000 */
.L_x_12:
[----:B------:R-:W-:Y:S05]  /*0690*/  @P0 BRA `(.L_x_13) ;  /* 0x00000000000c0947 */ /* 0x000fea0003800000 */
[----:B------:R0:W-:Y:S01]  /*06a0*/  UTMACMDFLUSH ;  /* 0x00000000000079b7 */ /* 0x0001e20000000000 */
[----:B------:R-:W-:Y:S05]  /*06b0*/  @P0 BRA `(.L_x_13) ;  /* 0x0000000000040947 */ /* 0x000fea0003800000 */
[----:B------:R-:W-:-:S04]  /*06c0*/  DEPBAR.LE SB0, 0x0 ;  /* 0x000080000000791a */ /* 0x000fc80000000000 */
.L_x_13:
[----:B------:R-:W-:Y:S05]  /*06d0*/  WARPSYNC.ALL ;  /* 0x0000000000007948 */ /* 0x000fea0003800000 */
[----:B-----5:R-:W-:Y:S06]  /*06e0*/  BAR.SYNC.DEFER_BLOCKING 0x0 ;  /* 0x0000000000007b1d */ /* 0x020fec0000010000 */
[----:B------:R-:W-:Y:S02]  /*06f0*/  BSSY B1, `(.L_x_14) ;  /* 0x000000b000017945 */ /* 0x000fe40003800000 */
[----:B------:R-:W-:Y:S06]  /*0700*/  BAR.SYNC.DEFER_BLOCKING 0x0 ;  /* 0x0000000000007b1d */ /* 0x000fec0000010000 */
[----:B------:R5:W-:Y:S01]  /*0710*/  @!P0 STS [R12], RZ ;  /* 0x000000ff0c008388 */ /* 0x000be20000000800 */
[----:B------:R-:W-:Y:S01]  /*0720*/  NOP ;  /* 0x0000000000007918 */ /* 0x000fe20000000000 */
[----:B------:R-:W-:Y:S05]  /*0730*/  @P2 BRA `(.L_x_15) ;  /* 0x0000000000182947 */ /* 0x000fea0003800000 */
[----:B-1234-:R-:W1:Y:S01]  /*0740*/  LDS R4, [UR7+0x8] ;  /* 0x00000807ff047984 */ /* 0x01ee620008000800 */
[----:B------:R-:W2:Y:S01]  /*0750*/  LDC.64 R8, c[0x0][0x218] ;  /* 0x00008600ff087b82 */ /* 0x000ea20000000a00 */
[----:B------:R-:W-:Y:S02]  /*0760*/  IMAD.MOV.U32 R5, RZ, RZ, 0x70 ;  /* 0x00000070ff057424 */ /* 0x000fe400078e00ff */
[----:B--2---:R2:W-:Y:S03]  /*0770*/  STS.64 [UR7], R8 ;  /* 0x00000008ff007988 */ /* 0x0045e60008000a07 */
[----:B-1----:R-:W-:-:S05]  /*0780*/  LOP3.LUT R4, R4, 0x10, R5, 0xd8, !PT ;  /* 0x0000001004047812 */ /* 0x002fca00078ed805 */
[----:B------:R2:W-:Y:S02]  /*0790*/  STS [UR7+0x8], R4 ;  /* 0x00000804ff007988 */ /* 0x0005e40008000807 */
.L_x_15:
[----:B----4-:R-:W-:Y:S05]  /*07a0*/  BSYNC B1 ;  /* 0x0000000000017941 */ /* 0x010fea0003800000 */
.L_x_14:
[----:B------:R-:W-:Y:S04]  /*07b0*/  BSSY B1, `(.L_x_16) ;  /* 0x000000a000017945 */ /* 0x000fe80003800000 */
[----:B------:R-:W-:Y:S05]  /*07c0*/  @P2 BRA `(.L_x_17) ;  /* 0x0000000000202947 */ /* 0x000fea0003800000 */
[----:B-123--:R-:W1:Y:S01]  /*07d0*/  LDS R4, [UR7+0x34] ;  /* 0x00003407ff047984 */ /* 0x00ee620008000800 */
[----:B------:R-:W-:Y:S02]  /*07e0*/  IMAD.MOV.U32 R9, RZ, RZ, 0x3f000000 ;  /* 0x3f000000ff097424 */ /* 0x000fe400078e00ff */
[----:B------:R-:W-:Y:S01]  /*07f0*/  @!P2 IMAD.MOV.U32 R8, RZ, RZ, 0x3f ;  /* 0x0000003fff08a424 */ /* 0x000fe200078e00ff */
[----:B------:R-:W2:Y:S02]  /*0800*/  @!P2 LDS R5, [UR7+0x38] ;  /* 0x00003807ff05a984 */ /* 0x000ea40008000800 */
[----:B-1----:R-:W-:Y:S02]  /*0810*/  LOP3.LUT R4, R4, 0xff000000, R9, 0xb8, !PT ;  /* 0xff00000004047812 */ /* 0x002fe400078eb809 */
[----:B--2---:R-:W-:-:S03]  /*0820*/  @!P2 LOP3.LUT R5, R5, 0xff, R8, 0xb8, !PT ;  /* 0x000000ff0505a812 */ /* 0x004fc600078eb808 */
[----:B------:R4:W-:Y:S04]  /*0830*/  STS [UR7+0x34], R4 ;  /* 0x00003404ff007988 */ /* 0x0009e80008000807 */
[----:B------:R4:W-:Y:S02]  /*0840*/  @!P2 STS [UR7+0x38], R5 ;  /* 0x00003805ff00a988 */ /* 0x0009e40008000807 */
.L_x_17:
[----:B------:R-:W-:Y:S05]  /*0850*/  BSYNC B1 ;  /* 0x0000000000017941 */ /* 0x000fea0003800000 */
.L_x_16:
[----:B------:R-:W-:Y:S04]  /*0860*/  BSSY B1, `(.L_x_18) ;  /* 0x0000004000017945 */ /* 0x000fe80003800000 */
[----:B------:R-:W-:Y:S05]  /*0870*/  @P2 BRA `(.L_x_19) ;  /* 0x0000000000082947 */ /* 0x000fea0003800000 */
[----:B------:R1:W-:Y:S04]  /*0880*/  STS [UR7+0x24], R11 ;  /* 0x0000240bff007988 */ /* 0x0003e80008000807 */
[----:B------:R1:W-:Y:S02]  /*0890*/  STS [UR7+0x20], R6 ;  /* 0x00002006ff007988 */ /* 0x0003e40008000807 */
.L_x_19:
[----:B------:R-:W-:Y:S05]  /*08a0*/  BSYNC B1 ;  /* 0x0000000000017941 */ /* 0x000fea0003800000 */
.L_x_18:
[----:B------:R-:W-:Y:S04]  /*08b0*/  BSSY B1, `(.L_x_20) ;  /* 0x000000e000017945 */ /* 0x000fe80003800000 */
[----:B------:R-:W-:Y:S05]  /*08c0*/  @P2 BRA `(.L_x_21) ;  /* 0x0000000000302947 */ /* 0x000fea0003800000 */
[----:B----4-:R-:W4:Y:S01]  /*08d0*/  LDS R5, [UR7+0x34] ;  /* 0x00003407ff057984 */ /* 0x010f220008000800 */
[----:B--2---:R-:W2:Y:S03]  /*08e0*/  LDC.64 R8, c[0x0][0x240] ;  /* 0x00009000ff087b82 */ /* 0x004ea60000000a00 */
[----:B-1-3--:R-:W1:Y:S01]  /*08f0*/  LDS R4, [UR7+0x1c] ;  /* 0x00001c07ff047984 */ /* 0x00ae620008000800 */
[C---:B--2---:R-:W-:Y:S01]  /*0900*/  SHF.L.U64.HI R9, R8.reuse, 0x1, R9 ;  /* 0x0000000108097819 */ /* 0x044fe20000010209 */
[----:B------:R-:W-:-:S03]  /*0910*/  IMAD.SHL.U32 R8, R8, 0x2, RZ ;  /* 0x0000000208087824 */ /* 0x000fc600078e00ff */
[--C-:B------:R-:W-:Y:S02]  /*0920*/  SHF.R.U32.HI R11, RZ, 0x4, R9.reuse ;  /* 0x00000004ff0b7819 */ /* 0x100fe40000011609 */
[----:B------:R-:W-:-:S05]  /*0930*/  SHF.R.U64 R8, R8, 0x4, R9 ;  /* 0x0000000408087819 */ /* 0x000fca0000001209 */
[----:B------:R2:W-:Y:S01]  /*0940*/  STS [UR7+0xc], R8 ;  /* 0x00000c08ff007988 */ /* 0x0005e20008000807 */
[----:B----4-:R-:W-:Y:S02]  /*0950*/  LOP3.LUT R5, R5, 0x7, RZ, 0xb8, !PT ;  /* 0x0000000705057812 */ /* 0x010fe400078eb8ff */
[----:B-1----:R-:W-:-:S03]  /*0960*/  LOP3.LUT R4, R4, 0xf, R11, 0xb8, !PT ;  /* 0x0000000f04047812 */ /* 0x002fc600078eb80b */
[----:B------:R2:W-:Y:S04]  /*0970*/  STS [UR7+0x34], R5 ;  /* 0x00003405ff007988 */ /* 0x0005e80008000807 */
[----:B------:R2:W-:Y:S02]  /*0980*/  STS [UR7+0x1c], R4 ;  /* 0x00001c04ff007988 */ /* 0x0005e40008000807 */
.L_x_21:
[----:B------:R-:W-:Y:S05]  /*0990*/  BSYNC B1 ;  /* 0x0000000000017941 */ /* 0x000fea0003800000 */
.L_x_20:
[----:B------:R-:W-:Y:S04]  /*09a0*/  BSSY B2, `(.L_x_22) ;  /* 0x000001a000027945 */ /* 0x000fe80003800000 */
[----:B------:R-:W-:Y:S04]  /*09b0*/  BSSY B1, `(.L_x_23) ;  /* 0x0000015000017945 */ /* 0x000fe80003800000 */
[----:B------:R-:W-:Y:S05]  /*09c0*/  @P2 BRA `(.L_x_24) ;  /* 0x0000000000202947 */ /* 0x000fea0003800000 */
[----:B-1234-:R-:W1:Y:S02]  /*09d0*/  LDS R4, [UR7+0x34] ;  /* 0x00003407ff047984 */ /* 0x01ee640008000800 */
[----:B-1----:R-:W-:-:S05]  /*09e0*/  LOP3.LUT R4, R4, 0x38, RZ, 0xb8, !PT ;  /* 0x0000003804047812 */ /* 0x002fca00078eb8ff */
[----:B------:R1:W-:Y:S01]  /*09f0*/  STS [UR7+0x34], R4 ;  /* 0x00003404ff007988 */ /* 0x0003e20008000807 */
[----:B------:R-:W-:Y:S05]  /*0a00*/  @P2 BRA `(.L_x_25) ;  /* 0x0000000000202947 */ /* 0x000fea0003800000 */
[----:B-1----:R-:W1:Y:S01]  /*0a10*/  LDS R4, [UR7+0x8] ;  /* 0x00000807ff047984 */ /* 0x002e620008000800 */
[----:B------:R-:W-:-:S05]  /*0a20*/  IMAD.MOV.U32 R5, RZ, RZ, 0x780 ;  /* 0x00000780ff057424 */ /* 0x000fca00078e00ff */
[----:B-1----:R-:W-:-:S05]  /*0a30*/  LOP3.LUT R4, R4, 0x500, R5, 0xd8, !PT ;  /* 0x0000050004047812 */ /* 0x002fca00078ed805 */
[----:B------:R1:W-:Y:S02]  /*0a40*/  STS [UR7+0x8], R4 ;  /* 0x00000804ff007988 */ /* 0x0003e40008000807 */
.L_x_24:
[----:B------:R-:W-:Y:S05]  /*0a50*/  @P2 BRA `(.L_x_26) ;  /* 0x0000000000282947 */ /* 0x000fea0003800000 */
[----:B-1234-:R-:W1:Y:S02]  /*0a60*/  LDS R4, [UR7+0x8] ;  /* 0x00000807ff047984 */ /* 0x01ee640008000800 */
[----:B-1----:R-:W-:-:S05]  /*0a70*/  LOP3.LUT R4, R4, 0x1800, RZ, 0xb8, !PT ;  /* 0x0000180004047812 */ /* 0x002fca00078eb8ff */
[----:B------:R2:W-:Y:S02]  /*0a80*/  STS [UR7+0x8], R4 ;  /* 0x00000804ff007988 */ /* 0x0005e40008000807 */
.L_x_25:
[----:B------:R-:W-:Y:S05]  /*0a90*/  @P2 BREAK B1 ;  /* 0x0000000000012942 */ /* 0x000fea0003800000 */
[----:B------:R-:W-:Y:S05]  /*0aa0*/  @P2 BRA `(.L_x_27) ;  /* 0x0000000000242947 */ /* 0x000fea0003800000 */
[----:B-12---:R-:W1:Y:S01]  /*0ab0*/  LDS R4, [UR7+0x8] ;  /* 0x00000807ff047984 */ /* 0x006e620008000800 */
[----:B------:R-:W-:-:S05]  /*0ac0*/  IMAD.MOV.U32 R5, RZ, RZ, 0x6000 ;  /* 0x00006000ff057424 */ /* 0x000fca00078e00ff */
[----:B-1----:R-:W-:-:S04]  /*0ad0*/  LOP3.LUT R4, R4, 0x6000, R5, 0xd8, !PT ;  /* 0x0000600004047812 */ /* 0x002fc800078ed805 */
[----:B------:R-:W-:-:S05]  /*0ae0*/  LOP3.LUT R4, R4, 0x400000, RZ, 0xb8, !PT ;  /* 0x0040000004047812 */ /* 0x000fca00078eb8ff */
[----:B------:R1:W-:Y:S02]  /*0af0*/  STS [UR7+0x8], R4 ;  /* 0x00000804ff007988 */ /* 0x0003e40008000807 */
.L_x_26:
[----:B------:R-:W-:Y:S05]  /*0b00*/  BSYNC B1 ;  /* 0x0000000000017941 */ /* 0x000fea0003800000 */
.L_x_23:
[----:B-1234-:R-:W1:Y:S02]  /*0b10*/  @!P2 LDS R4, [UR7+0x8] ;  /* 0x00000807ff04a984 */ /* 0x01ee640008000800 */
[----:B-1----:R-:W-:-:S05]  /*0b20*/  @!P2 LOP3.LUT R4, R4, 0x8000, RZ, 0xb8, !PT ;  /* 0x000080000404a812 */ /* 0x002fca00078eb8ff */
[----:B------:R3:W-:Y:S02]  /*0b30*/  @!P2 STS [UR7+0x8], R4 ;  /* 0x00000804ff00a988 */ /* 0x0007e40008000807 */
.L_x_27:
[----:B------:R-:W-:Y:S05]  /*0b40*/  BSYNC B2 ;  /* 0x0000000000027941 */ /* 0x000fea0003800000 */
.L_x_22:
[----:B------:R-:W-:Y:S05]  /*0b50*/  WARPSYNC.ALL ;  /* 0x0000000000007948 */ /* 0x000fea0003800000 */
[----:B------:R-:W-:-:S04]  /*0b60*/  UIADD3 UR19, UR4, 0x80, URZ ;  /* 0x0000008004137890 */ /* 0x000fc8000fffe03f */
[----:B------:R-:W-:-:S04]  /*0b70*/  UIADD3 UR18, UP0, UR19, UR20, URZ ;  /* 0x0000001413127290 */ /* 0x000fc8000ff1e03f */
[----:B------:R-:W-:Y:S01]  /*0b80*/  ULEA.HI.X.SX32 UR19, UR19, UR21, 0x1, UP0 ;  /* 0x0000001513137291 */ /* 0x000fe200080f0e3f */
[----:B------:R-:W-:Y:S11]  /*0b90*/  @P0 BRA `(.L_x_28) ;  /* 0x0000000000280947 */ /* 0x000ff60003800000 */
[----:B-123--:R-:W1:Y:S01]  /*0ba0*/  S2R R4, SR_LANEID ;  /* 0x0000000000047919 */ /* 0x00ee620000000000 */
[----:B------:R-:W-:Y:S05]  /*0bb0*/  WARPSYNC.ALL ;  /* 0x0000000000007948 */ /* 0x000fea0003800000 */
[----:B-1----:R-:W-:-:S05]  /*0bc0*/  IMAD.SHL.U32 R8, R4, 0x4, RZ ;  /* 0x0000000404087824 */ /* 0x002fca00078e00ff */
[----:B------:R-:W1:Y:S01]  /*0bd0*/  LDS R9, [R8+UR7] ;  /* 0x0000000708097984 */ /* 0x000e620008000800 */
[----:B------:R-:W-:-:S05]  /*0be0*/  IADD3 R4, P1, R8, UR18, RZ ;  /* 0x0000001208047c10 */ /* 0x000fca000ff3e0ff */
[----:B------:R-:W-:-:S05]  /*0bf0*/  IMAD.X R5, RZ, RZ, UR19, P1 ;  /* 0x00000013ff057e24 */ /* 0x000fca00088e06ff */
[----:B-1----:R4:W2:Y:S01]  /*0c00*/  ATOMG.E.EXCH.STRONG.GPU PT, RZ, [R4], R9 ;  /* 0x0000000904ff73a8 */ /* 0x0028a200041ee100 */
[----:B------:R-:W-:-:S04]  /*0c10*/  DEPBAR {5,4,3,2,1,0} ;  /* 0x0000003f0000791a */ /* 0x000fc80000000000 */
[----:B------:R4:W-:Y:S01]  /*0c20*/  UTMACCTL.IV [UR18] ;  /* 0x00000000120079b9 */ /* 0x0009e20008000000 */
[----:B------:R-:W-:Y:S01]  /*0c30*/  NOP ;  /* 0x0000000000007918 */ /* 0x000fe20000000000 */
.L_x_28:
[----:B------:R-:W-:Y:S05]  /*0c40*/  @P0 BRA `(.L_x_29) ;  /* 0x00000000000c0947 */ /* 0x000fea0003800000 */
[----:B------:R0:W-:Y:S01]  /*0c50*/  UTMACMDFLUSH ;  /* 0x00000000000079b7 */ /* 0x0001e20000000000 */
[----:B------:R-:W-:Y:S05]  /*0c60*/  @P0 BRA `(.L_x_29) ;  /* 0x0000000000040947 */ /* 0x000fea0003800000 */
[----:B------:R-:W-:-:S04]  /*0c70*/  DEPBAR.LE SB0, 0x0 ;  /* 0x000080000000791a */ /* 0x000fc80000000000 */
.L_x_29:
[----:B------:R-:W-:Y:S05]  /*0c80*/  WARPSYNC.ALL ;  /* 0x0000000000007948 */ /* 0x000fea0003800000 */
[----:B--2---:R-:W-:Y:S06]  /*0c90*/  BAR.SYNC.DEFER_BLOCKING 0x0 ;  /* 0x0000000000007b1d */ /* 0x004fec0000010000 */
[----:B------:R-:W-:Y:S02]  /*0ca0*/  BSSY B2, `(.L_x_30) ;  /* 0x000000b000027945 */ /* 0x000fe40003800000 */
[----:B------:R-:W-:Y:S06]  /*0cb0*/  BAR.SYNC.DEFER_BLOCKING 0x0 ;  /* 0x0000000000007b1d */ /* 0x000fec0000010000 */
[----:B------:R2:W-:Y:S01]  /*0cc0*/  @!P0 STS [R12], RZ ;  /* 0x000000ff0c008388 */ /* 0x0005e20000000800 */
[----:B------:R-:W-:Y:S01]  /*0cd0*/  NOP ;  /* 0x0000000000007918 */ /* 0x000fe20000000000 */
[----:B------:R-:W-:Y:S05]  /*0ce0*/  @P2 BRA `(.L_x_31) ;  /* 0x0000000000182947 */ /* 0x000fea0003800000 */
[----:B-1-34-:R-:W1:Y:S01]  /*0cf0*/  LDS R4, [UR7+0x8] ;  /* 0x00000807ff047984 */ /* 0x01ae620008000800 */
[----:B------:R-:W3:Y:S01]  /*0d00*/  LDC.64 R8, c[0x0][0x220] ;  /* 0x00008800ff087b82 */ /* 0x000ee20000000a00 */
[----:B------:R-:W-:Y:S02]  /*0d10*/  IMAD.MOV.U32 R5, RZ, RZ, 0x70 ;  /* 0x00000070ff057424 */ /* 0x000fe400078e00ff */
[----:B---3--:R3:W-:Y:S03]  /*0d20*/  STS.64 [UR7], R8 ;  /* 0x00000008ff007988 */ /* 0x0087e60008000a07 */
[----:B-1----:R-:W-:-:S05]  /*0d30*/  LOP3.LUT R4, R4, 0x10, R5, 0xd8, !PT ;  /* 0x0000001004047812 */ /* 0x002fca00078ed805 */
[----:B------:R3:W-:Y:S02]  /*0d40*/  STS [UR7+0x8], R4 ;  /* 0x00000804ff007988 */ /* 0x0007e40008000807 */
.L_x_31:
[----:B----4-:R-:W-:Y:S05]  /*0d50*/  BSYNC B2 ;  /* 0x0000000000027941 */ /* 0x010fea0003800000 */
.L_x_30:
[----:B------:R-:W-:Y:S04]  /*0d60*/  BSSY B3, `(.L_x_32) ;  /* 0x0000011000037945 */ /* 0x000fe80003800000 */
[----:B------:R-:W-:Y:S04]  /*0d70*/  BSSY B2, `(.L_x_33) ;  /* 0x000000e000027945 */ /* 0x000fe80003800000 */
[----:B------:R-:W-:Y:S05]  /*0d80*/  @P2 BRA `(.L_x_34) ;  /* 0x0000000000242947 */ /* 0x000fea0003800000 */
[----:B-1-3--:R-:W1:Y:S01]  /*0d90*/  LDS R4, [UR7+0x34] ;  /* 0x00003407ff047984 */ /* 0x00ae620008000800 */
[----:B------:R-:W-:-:S05]  /*0da0*/  IMAD.MOV.U32 R5, RZ, RZ, 0x3f000000 ;  /* 0x3f000000ff057424 */ /* 0x000fca00078e00ff */
[----:B-1----:R-:W-:-:S05]  /*0db0*/  LOP3.LUT R4, R4, 0xff000000, R5, 0xb8, !PT ;  /* 0xff00000004047812 */ /* 0x002fca00078eb805 */
[----:B------:R1:W-:Y:S01]  /*0dc0*/  STS [UR7+0x34], R4 ;  /* 0x00003404ff007988 */ /* 0x0003e20008000807 */
[----:B------:R-:W-:Y:S05]  /*0dd0*/  @P2 BRA `(.L_x_35) ;  /* 0x00000000001c2947 */ /* 0x000fea0003800000 */
[----:B-1----:R-:W1:Y:S01]  /*0de0*/  LDS R4, [UR7+0x38] ;  /* 0x00003807ff047984 */ /* 0x002e620008000800 */
[----:B------:R-:W-:-:S05]  /*0df0*/  IMAD.MOV.U32 R5, RZ, RZ, 0x3f ;  /* 0x0000003fff057424 */ /* 0x000fca00078e00ff */
[----:B-1----:R-:W-:-:S05]  /*0e00*/  LOP3.LUT R4, R4, 0xff, R5, 0xb8, !PT ;  /* 0x000000ff04047812 */ /* 0x002fca00078eb805 */
[----:B------:R4:W-:Y:S02]  /*0e10*/  STS [UR7+0x38], R4 ;  /* 0x00003804ff007988 */ /* 0x0009e40008000807 */
.L_x_34:
[----:B------:R-:W-:Y:S05]  /*0e20*/  @P2 BREAK B2 ;  /* 0x0000000000022942 */ /* 0x000fea0003800000 */
[----:B------:R-:W-:Y:S05]  /*0e30*/  @P2 BRA `(.L_x_36) ;  /* 0x00000000000c2947 */ /* 0x000fea0003800000 */
[----:B------:R1:W-:Y:S02]  /*0e40*/  STS [UR7+0x20], R6 ;  /* 0x00002006ff007988 */ /* 0x0003e40008000807 */
.L_x_35:
[----:B------:R-:W-:Y:S05]  /*0e50*/  BSYNC B2 ;  /* 0x0000000000027941 */ /* 0x000fea0003800000 */
.L_x_33:
[----:B------:R1:W-:Y:S02]  /*0e60*/  @!P2 STS [UR7+0x24], R3 ;  /* 0x00002403ff00a988 */ /* 0x0003e40008000807 */
.L_x_36:
[----:B------:R-:W-:Y:S05]  /*0e70*/  BSYNC B3 ;  /* 0x0000000000037941 */ /* 0x000fea0003800000 */
.L_x_32:
[----:B------:R-:W-:Y:S05]  /*0e80*/  WARPSYNC.ALL ;  /* 0x0000000000007948 */ /* 0x000fea0003800000 */
[----:B------:R-:W-:Y:S04]  /*0e90*/  BSSY B3, `(.L_x_37) ;  /* 0x000000e000037945 */ /* 0x000fe80003800000 */
[----:B------:R-:W-:Y:S05]  /*0ea0*/  @P2 BRA `(.L_x_38) ;  /* 0x0000000000302947 */ /* 0x000fea0003800000 */
[----:B-1-34-:R-:W1:Y:S01]  /*0eb0*/  LDS R4, [UR7+0x34] ;  /* 0x00003407ff047984 */ /* 0x01ae620008000800 */
[----:B------:R-:W3:Y:S03]  /*0ec0*/  LDC.64 R8, c[0x0][0x248] ;  /* 0x00009200ff087b82 */ /* 0x000ee60000000a00 */
[----:B------:R-:W4:Y:S01]  /*0ed0*/  LDS R3, [UR7+0x1c] ;  /* 0x00001c07ff037984 */ /* 0x000f220008000800 */
[C---:B---3--:R-:W-:Y:S01]  /*0ee0*/  SHF.L.U64.HI R6, R8.reuse, 0x1, R9 ;  /* 0x0000000108067819 */ /* 0x048fe20000010209 */
[----:B------:R-:W-:-:S03]  /*0ef0*/  IMAD.SHL.U32 R5, R8, 0x2, RZ ;  /* 0x0000000208057824 */ /* 0x000fc600078e00ff */
[--C-:B------:R-:W-:Y:S02]  /*0f00*/  SHF.R.U32.HI R8, RZ, 0x4, R6.reuse ;  /* 0x00000004ff087819 */ /* 0x100fe40000011606 */
[----:B------:R-:W-:-:S05]  /*0f10*/  SHF.R.U64 R5, R5, 0x4, R6 ;  /* 0x0000000405057819 */ /* 0x000fca0000001206 */
[----:B------:R3:W-:Y:S01]  /*0f20*/  STS [UR7+0xc], R5 ;  /* 0x00000c05ff007988 */ /* 0x0007e20008000807 */
[----:B-1----:R-:W-:Y:S02]  /*0f30*/  LOP3.LUT R4, R4, 0x7, RZ, 0xb8, !PT ;  /* 0x0000000704047812 */ /* 0x002fe400078eb8ff */
[----:B----4-:R-:W-:-:S03]  /*0f40*/  LOP3.LUT R3, R3, 0xf, R8, 0xb8, !PT ;  /* 0x0000000f03037812 */ /* 0x010fc600078eb808 */
[----:B------:R3:W-:Y:S04]  /*0f50*/  STS [UR7+0x34], R4 ;  /* 0x00003404ff007988 */ /* 0x0007e80008000807 */
[----:B------:R3:W-:Y:S02]  /*0f60*/  STS [UR7+0x1c], R3 ;  /* 0x00001c03ff007988 */ /* 0x0007e40008000807 */
.L_x_38:
[----:B------:R-:W-:Y:S05]  /*0f70*/  BSYNC B3 ;  /* 0x0000000000037941 */ /* 0x000fea0003800000 */
.L_x_37:
[----:B------:R-:W-:Y:S04]  /*0f80*/  BSSY B3, `(.L_x_39) ;  /* 0x000001a000037945 */ /* 0x000fe80003800000 */
[----:B------:R-:W-:Y:S04]  /*0f90*/  BSSY B4, `(.L_x_40) ;  /* 0x0000015000047945 */ /* 0x000fe80003800000 */
[----:B------:R-:W-:Y:S05]  /*0fa0*/  @P2 BRA `(.L_x_41) ;  /* 0x0000000000202947 */ /* 0x000fea0003800000 */
[----:B-1-3--:R-:W1:Y:S02]  /*0fb0*/  LDS R3, [UR7+0x34] ;  /* 0x00003407ff037984 */ /* 0x00ae640008000800 */
[----:B-1----:R-:W-:-:S05]  /*0fc0*/  LOP3.LUT R3, R3, 0x38, RZ, 0xb8, !PT ;  /* 0x0000003803037812 */ /* 0x002fca00078eb8ff */
[----:B------:R1:W-:Y:S01]  /*0fd0*/  STS [UR7+0x34], R3 ;  /* 0x00003403ff007988 */ /* 0x0003e20008000807 */
[----:B------:R-:W-:Y:S05]  /*0fe0*/  @P2 BRA `(.L_x_42) ;  /* 0x0000000000202947 */ /* 0x000fea0003800000 */
[----:B-1----:R-:W1:Y:S01]  /*0ff0*/  LDS R3, [UR7+0x8] ;  /* 0x00000807ff037984 */ /* 0x002e620008000800 */
[----:B----4-:R-:W-:-:S05]  /*1000*/  IMAD.MOV.U32 R4, RZ, RZ, 0x780 ;  /* 0x00000780ff047424 */ /* 0x010fca00078e00ff */
[----:B-1----:R-:W-:-:S05]  /*1010*/  LOP3.LUT R3, R3, 0x500, R4, 0xd8, !PT ;  /* 0x0000050003037812 */ /* 0x002fca00078ed804 */
[----:B------:R1:W-:Y:S02]  /*1020*/  STS [UR7+0x8], R3 ;  /* 0x00000803ff007988 */ /* 0x0003e40008000807 */
.L_x_41:
[----:B------:R-:W-:Y:S05]  /*1030*/  @P2 BRA `(.L_x_43) ;  /* 0x0000000000282947 */ /* 0x000fea0003800000 */
[----:B-1-3--:R-:W1:Y:S02]  /*1040*/  LDS R3, [UR7+0x8] ;  /* 0x00000807ff037984 */ /* 0x00ae640008000800 */
[----:B-1----:R-:W-:-:S05]  /*1050*/  LOP3.LUT R3, R3, 0x1800, RZ, 0xb8, !PT ;  /* 0x0000180003037812 */ /* 0x002fca00078eb8ff */
[----:B------:R3:W-:Y:S02]  /*1060*/  STS [UR7+0x8], R3 ;  /* 0x00000803ff007988 */ /* 0x0007e40008000807 */
.L_x_42:
[----:B------:R-:W-:Y:S05]  /*1070*/  @P2 BREAK B4 ;  /* 0x0000000000042942 */ /* 0x000fea0003800000 */
[----:B------:R-:W-:Y:S05]  /*1080*/  @P2 BRA `(.L_x_44) ;  /* 0x0000000000242947 */ /* 0x000fea0003800000 */
[----:B-1-3--:R-:W1:Y:S01]  /*1090*/  LDS R3, [UR7+0x8] ;  /* 0x00000807ff037984 */ /* 0x00ae620008000800 */
[----:B----4-:R-:W-:-:S05]  /*10a0*/  IMAD.MOV.U32 R4, RZ, RZ, 0x6000 ;  /* 0x00006000ff047424 */ /* 0x010fca00078e00ff */
[----:B-1----:R-:W-:-:S04]  /*10b0*/  LOP3.LUT R3, R3, 0x6000, R4, 0xd8, !PT ;  /* 0x0000600003037812 */ /* 0x002fc800078ed804 */
[----:B------:R-:W-:-:S05]  /*10c0*/  LOP3.LUT R3, R3, 0x400000, RZ, 0xb8, !PT ;  /* 0x0040000003037812 */ /* 0x000fca00078eb8ff */
[----:B------:R1:W-:Y:S02]  /*10d0*/  STS [UR7+0x8], R3 ;  /* 0x00000803ff007988 */ /* 0x0003e40008000807 */
.L_x_43:
[----:B------:R-:W-:Y:S05]  /*10e0*/  BSYNC B4 ;  /* 0x0000000000047941 */ /* 0x000fea0003800000 */
.L_x_40:
[----:B-1-3--:R-:W1:Y:S02]  /*10f0*/  @!P2 LDS R3, [UR7+0x8] ;  /* 0x00000807ff03a984 */ /* 0x00ae640008000800 */
[----:B-1----:R-:W-:-:S05]  /*1100*/  @!P2 LOP3.LUT R3, R3, 0x8000, RZ, 0xb8, !PT ;  /* 0x000080000303a812 */ /* 0x002fca00078eb8ff */
[----:B------:R1:W-:Y:S02]  /*1110*/  @!P2 STS [UR7+0x8], R3 ;  /* 0x00000803ff00a988 */ /* 0x0003e40008000807 */
.L_x_44:
[----:B------:R-:W-:Y:S05]  /*1120*/  BSYNC B3 ;  /* 0x0000000000037941 */ /* 0x000fea0003800000 */
.L_x_39:
[----:B------:R-:W-:Y:S05]  /*1130*/  WARPSYNC.ALL ;  /* 0x0000000000007948 */ /* 0x000fea0003800000 */
[----:B------:R-:W-:Y:S01]  /*1140*/  UIADD3 UR4, UR4, 0x100, URZ ;  /* 0x0000010004047890 */ /* 0x000fe2000fffe03f */
[----:B------:R-:W-:Y:S01]  /*1150*/  ISETP.GE.AND P1, PT, R10, 0x1, PT ;  /* 0x000000010a00780c */ /* 0x000fe20003f26270 */
[----:B------:R-:W-:Y:S01]  /*1160*/  IMAD.MOV.U32 R24, RZ, RZ, RZ ;  /* 0x000000ffff187224 */ /* 0x000fe200078e00ff */
[----:B------:R-:W-:Y:S01]  /*1170*/  SHF.R.U32.HI R8, RZ, 0x5, R0 ;  /* 0x00000005ff087819 */ /* 0x000fe20000011600 */
[----:B------:R-:W-:-:S04]  /*1180*/  UIADD3 UR20, UP0, UR4, UR20, URZ ;  /* 0x0000001404147290 */ /* 0x000fc8000ff1e03f */
[----:B------:R-:W-:Y:S01]  /*1190*/  ULEA.HI.X.SX32 UR21, UR4, UR21, 0x1, UP0 ;  /* 0x0000001504157291 */ /* 0x000fe200080f0e3f */
[----:B------:R-:W-:Y:S11]  /*11a0*/  @P0 BRA `(.L_x_45) ;  /* 0x0000000000280947 */ /* 0x000ff60003800000 */
[----:B-1-3--:R-:W1:Y:S01]  /*11b0*/  S2R R3, SR_LANEID ;  /* 0x0000000000037919 */ /* 0x00ae620000000000 */
[----:B------:R-:W-:Y:S05]  /*11c0*/  WARPSYNC.ALL ;  /* 0x0000000000007948 */ /* 0x000fea0003800000 */
[----:B-1----:R-:W-:-:S05]  /*11d0*/  IMAD.SHL.U32 R6, R3, 0x4, RZ ;  /* 0x0000000403067824 */ /* 0x002fca00078e00ff */
[----:B------:R-:W1:Y:S01]  /*11e0*/  LDS R3, [R6+UR7] ;  /* 0x0000000706037984 */ /* 0x000e620008000800 */
[----:B----4-:R-:W-:-:S05]  /*11f0*/  IADD3 R4, P3, R6, UR20, RZ ;  /* 0x0000001406047c10 */ /* 0x010fca000ff7e0ff */
[----:B------:R-:W-:-:S05]  /*1200*/  IMAD.X R5, RZ, RZ, UR21, P3 ;  /* 0x00000015ff057e24 */ /* 0x000fca00098e06ff */
[----:B-1----:R1:W3:Y:S01]  /*1210*/  ATOMG.E.EXCH.STRONG.GPU PT, RZ, [R4], R3 ;  /* 0x0000000304ff73a8 */ /* 0x0022e200041ee100 */
[----:B------:R-:W-:-:S04]  /*1220*/  DEPBAR {5,4,3,2,1,0} ;  /* 0x0000003f0000791a */ /* 0x000fc80000000000 */
[----:B------:R1:W-:Y:S01]  /*1230*/  UTMACCTL.IV [UR20] ;  /* 0x00000000140079b9 */ /* 0x0003e20008000000 */
[----:B------:R-:W-:Y:S01]  /*1240*/  NOP ;  /* 0x0000000000007918 */ /* 0x000fe20000000000 */
.L_x_45:
[----:B------:R-:W-:Y:S05]  /*1250*/  @P0 BRA `(.L_x_46) ;  /* 0x00000000000c0947 */ /* 0x000fea0003800000 */
[----:B------:R0:W-:Y:S01]  /*1260*/  UTMACMDFLUSH ;  /* 0x00000000000079b7 */ /* 0x0001e20000000000 */
[----:B------:R-:W-:Y:S05]  /*1270*/  @P0 BRA `(.L_x_46) ;  /* 0x0000000000040947 */ /* 0x000fea0003800000 */
[----:B------:R-:W-:-:S04]  /*1280*/  DEPBAR.LE SB0, 0x0 ;  /* 0x000080000000791a */ /* 0x000fc80000000000 */
.L_x_46:
[----:B------:R-:W-:Y:S05]  /*1290*/  WARPSYNC.ALL ;  /* 0x0000000000007948 */ /* 0x000fea0003800000 */
[----:B---3--:R-:W-:Y:S01]  /*12a0*/  BAR.SYNC.DEFER_BLOCKING 0x0 ;  /* 0x0000000000007b1d */ /* 0x008fe20000010000 */
[----:B------:R-:W-:Y:S01]  /*12b0*/  R2UR UR22, R8 ;  /* 0x00000000081672ca */ /* 0x000fe200000e0000 */
[----:B------:R-:W-:Y:S01]  /*12c0*/  USHF.L.U32 UR23, UR28, 0x7, URZ ;  /* 0x000000071c177899 */ /* 0x000fe2000800063f */
[----:B------:R-:W-:Y:S01]  /*12d0*/  IMAD.MOV.U32 R25, RZ, RZ, RZ ;  /* 0x000000ffff197224 */ /* 0x000fe200078e00ff */
[----:B------:R-:W-:Y:S02]  /*12e0*/  CS2R R26, SRZ ;  /* 0x00000000001a7805 */ /* 0x000fe4000001ff00 */
[----:B------:R-:W-:Y:S01]  /*12f0*/  CS2R R28, SRZ ;  /* 0x00000000001c7805 */ /* 0x000fe2000001ff00 */
[----:B------:R-:W-:Y:S01]  /*1300*/  VOTEU.ALL UP0, P2 ;  /* 0x00000000003f7886 */ /* 0x000fe20001000000 */
[----:B------:R-:W-:Y:S01]  /*1310*/  UMOV UR4, 0x1 ;  /* 0x0000000100047882 */ /* 0x000fe20000000000 */
[----:B------:R-:W-:Y:S01]  /*1320*/  VOTEU.ALL UP1, P2 ;  /* 0x00000000003f7886 */ /* 0x000fe20001020000 */
[----:B------:R-:W-:Y:S01]  /*1330*/  VOTEU.ALL UP2, P2 ;  /* 0x00000000003f7886 */ /* 0x000fe20001040000 */
[----:B------:R-:W-:Y:S01]  /*1340*/  VOTEU.ALL UP3, P2 ;  /* 0x00000000003f7886 */ /* 0x000fe20001060000 */
[----:B------:R-:W-:-:S04]  /*1350*/  @!UP0 UIADD3 UR8, -UR4, 0x100000, URZ ;  /* 0x0010000004088890 */ /* 0x000fc8000fffe13f */
[----:B------:R-:W-:Y:S02]  /*1360*/  @!UP0 USHF.L.U32 UR9, UR8, 0xb, URZ ;  /* 0x0000000b08098899 */ /* 0x000fe4000800063f */
[----:B------:R-:W-:Y:S01]  /*1370*/  @!UP0 USHF.L.U32 UR8, UR8, 0x1, URZ ;  /* 0x0000000108088899 */ /* 0x000fe2000800063f */
[----:B------:R-:W-:Y:S01]  /*1380*/  CS2R R30, SRZ ;  /* 0x00000000001e7805 */ /* 0x000fe2000001ff00 */
        /* <DEDUP_REMOVED lines=12> */
[----:B------:R-:W-:Y:S01]  /*1450*/  VOTEU.ALL UP0, P2 ;  /* 0x00000000003f7886 */ /* 0x000fe20001000000 */
[----:B------:R-:W-:Y:S02]  /*1460*/  CS2R R38, SRZ ;  /* 0x0000000000267805 */ /* 0x000fe4000001ff00 */
[----:B------:R-:W-:Y:S02]  /*1470*/  CS2R R40, SRZ ;  /* 0x0000000000287805 */ /* 0x000fe4000001ff00 */
[----:B------:R-:W-:Y:S02]  /*1480*/  CS2R R42, SRZ ;  /* 0x00000000002a7805 */ /* 0x000fe4000001ff00 */
[----:B------:R-:W-:Y:S01]  /*1490*/  CS2R R44, SRZ ;  /* 0x00000000002c7805 */ /* 0x000fe2000001ff00 */
[----:B------:R-:W3:Y:S02]  /*14a0*/  FENCE.VIEW.ASYNC.S ;  /* 0x00000000000073c6 */ /* 0x000ee40000000000 */
[----:B---3--:R-:W3:Y:S02]  /*14b0*/  @!UP0 SYNCS.EXCH.64 URZ, [UR7+0x18000], UR8 ;  /* 0x01800008073f85b2 */ /* 0x008ee40008000100 */
[----:B---3--:R-:W-:Y:S01]  /*14c0*/  BAR.SYNC.DEFER_BLOCKING 0x0 ;  /* 0x0000000000007b1d */ /* 0x008fe20000010000 */
[----:B------:R-:W-:-:S02]  /*14d0*/  CS2R R46, SRZ ;  /* 0x00000000002e7805 */ /* 0x000fc4000001ff00 */
[----:B------:R-:W-:Y:S02]  /*14e0*/  CS2R R48, SRZ ;  /* 0x0000000000307805 */ /* 0x000fe4000001ff00 */
[----:B------:R-:W-:Y:S02]  /*14f0*/  CS2R R50, SRZ ;  /* 0x0000000000327805 */ /* 0x000fe4000001ff00 */
[----:B------:R-:W-:Y:S02]  /*1500*/  CS2R R52, SRZ ;  /* 0x0000000000347805 */ /* 0x000fe4000001ff00 */
[----:B------:R-:W-:Y:S02]  /*1510*/  CS2R R54, SRZ ;  /* 0x0000000000367805 */ /* 0x000fe4000001ff00 */
[----:B------:R-:W-:Y:S02]  /*1520*/  CS2R R56, SRZ ;  /* 0x0000000000387805 */ /* 0x000fe4000001ff00 */
        /* <DEDUP_REMOVED lines=14> */
[----:B------:R-:W-:Y:S01]  /*1610*/  CS2R R86, SRZ ;  /* 0x0000000000567805 */ /* 0x000fe2000001ff00 */
[----:B------:R3:W4:Y:S02]  /*1620*/  @!UP1 SYNCS.EXCH.64 URZ, [UR7+0x18008], UR10 ;  /* 0x0180080a073f95b2 */ /* 0x0007240008000100 */
[----:B----4-:R-:W-:Y:S01]  /*1630*/  BAR.SYNC.DEFER_BLOCKING 0x0 ;  /* 0x0000000000007b1d */ /* 0x010fe20000010000 */
[----:B---3--:R-:W-:-:S05]  /*1640*/  USHF.L.U32 UR11, UR29, 0x6, URZ ;  /* 0x000000061d0b7899 */ /* 0x008fca000800063f */
[----:B------:R3:W4:Y:S02]  /*1650*/  @!UP2 SYNCS.EXCH.64 URZ, [UR7+0x18010], UR12 ;  /* 0x0180100c073fa5b2 */ /* 0x0007240008000100 */
[----:B----4-:R-:W-:Y:S06]  /*1660*/  BAR.SYNC.DEFER_BLOCKING 0x0 ;  /* 0x0000000000007b1d */ /* 0x010fec0000010000 */
[----:B------:R3:W4:Y:S01]  /*1670*/  @!UP3 SYNCS.EXCH.64 URZ, [UR7+0x18018], UR4 ;  /* 0x01801804073fb5b2 */ /* 0x0007220008000100 */
[----:B------:R-:W-:Y:S05]  /*1680*/  @!P1 BRA `(.L_x_47) ;  /* 0x0000000400949947 */ /* 0x000fea0003800000 */
        /* <DEDUP_REMOVED lines=32> */
[----:B---3--:R-:W-:Y:S01]  /*1890*/  UMOV UR4, URZ ;  /* 0x0000003f00047c82 */ /* 0x008fe20008000000 */
[----:B------:R-:W-:-:S05]  /*18a0*/  UMOV UR10, URZ ;  /* 0x0000003f000a7c82 */ /* 0x000fca0008000000 */
.L_x_49:
[----:B----4-:R-:W-:Y:S01]  /*18b0*/  BAR.SYNC.DEFER_BLOCKING 0x0 ;  /* 0x0000000000007b1d */ /* 0x010fe20000010000 */
[----:B------:R-:W-:Y:S01]  /*18c0*/  ULEA UR6, UR4, UR7, 0x3 ;  /* 0x0000000704067291 */ /* 0x000fe2000f8e183f */
[----:B-1----:R-:W-:Y:S01]  /*18d0*/  @!P2 IMAD.MOV.U32 R3, RZ, RZ, 0x6000 ;  /* 0x00006000ff03a424 */ /* 0x002fe200078e00ff */
[----:B------:R-:W-:Y:S01]  /*18e0*/  ELECT P0, URZ, PT ;  /* 0x00000000003f782f */ /* 0x000fe20003800000 */
[----:B------:R-:W-:-:S03]  /*18f0*/  ULEA UR8, UR4, UR7, 0xd ;  /* 0x0000000704087291 */ /* 0x000fc6000f8e683f */
[----:B------:R-:W-:Y:S02]  /*1900*/  ISETP.LT.U32.AND P0, PT, R2, 0x20, P0 ;  /* 0x000000200200780c */ /* 0x000fe40000701070 */
[----:B------:R-:W-:Y:S01]  /*1910*/  ELECT P1, URZ, PT ;  /* 0x00000000003f782f */ /* 0x000fe20003820000 */
[----:B------:R-:W-:-:S03]  /*1920*/  UIADD3 UR8, UR8, 0x10000, URZ ;  /* 0x0001000008087890 */ /* 0x000fc6000fffe03f */
[----:B------:R-:W-:Y:S01]  /*1930*/  ISETP.LT.U32.AND P1, PT, R2, 0x40, P1 ;  /* 0x000000400200780c */ /* 0x000fe20000f21070 */
[----:B------:R-:W-:Y:S02]  /*1940*/  ULEA UR5, UR4, UR7, 0xe ;  /* 0x0000000704057291 */ /* 0x000fe4000f8e703f */
[----:B------:R-:W-:Y:S01]  /*1950*/  ULOP3.LUT UR26, UR22, 0x1, URZ, 0xc0, !UPT ;  /* 0x00000001161a7892 */ /* 0x000fe2000f8ec03f */
[----:B------:R-:W-:-:S03]  /*1960*/  UMOV UR27, UR10 ;  /* 0x0000000a001b7c82 */ /* 0x000fc60008000000 */
[----:B------:R-:W-:Y:S01]  /*1970*/  ULEA UR24, UR26, UR5, 0xd ;  /* 0x000000051a187291 */ /* 0x000fe2000f8e683f */
[----:B------:R-:W-:Y:S01]  /*1980*/  VOTEU.ANY UP0, P0 ;  /* 0x00000000003f7886 */ /* 0x000fe20000000100 */
[----:B------:R-:W-:Y:S01]  /*1990*/  VOTEU.ANY UP2, P0 ;  /* 0x00000000003f7886 */ /* 0x000fe20000040100 */
[----:B------:R-:W-:Y:S01]  /*19a0*/  ULEA UR26, UR26, UR23, 0x6 ;  /* 0x000000171a1a7291 */ /* 0x000fe2000f8e303f */
[----:B------:R1:W-:Y:S02]  /*19b0*/  @!P2 SYNCS.ARRIVE.TRANS64 RZ, [UR6+0x18000], R3 ;  /* 0x01800003ffffa9a7 */ /* 0x0003e40008000006 */
[----:B------:R-:W-:Y:S01]  /*19c0*/  VOTEU.ANY UP1, P1 ;  /* 0x00000000003f7886 */ /* 0x000fe20000820100 */
[----:B------:R-:W-:Y:S01]  /*19d0*/  @UP0 UIADD3 UR9, UR6, 0x18000, URZ ;  /* 0x0001800006090890 */ /* 0x000fe2000fffe03f */
[----:B------:R-:W-:Y:S01]  /*19e0*/  @UP0 UMOV UR12, UR16 ;  /* 0x00000010000c0c82 */ /* 0x000fe20008000000 */
[----:B------:R-:W-:Y:S01]  /*19f0*/  @UP0 UMOV UR13, UR17 ;  /* 0x00000011000d0c82 */ /* 0x000fe20008000000 */
[----:B------:R-:W-:Y:S01]  /*1a00*/  BAR.SYNC.DEFER_BLOCKING 0x0 ;  /* 0x0000000000007b1d */ /* 0x000fe20000010000 */
[----:B------:R-:W-:Y:S01]  /*1a10*/  @UP1 UIADD3 UR25, UR6, 0x18000, URZ ;  /* 0x0001800006191890 */ /* 0x000fe2000fffe03f */
[----:B-1----:R-:W-:-:S04]  /*1a20*/  SHF.L.U32 R3, R7, 0x1f, RZ ;  /* 0x0000001f07037819 */ /* 0x002fc800000006ff */
[----:B------:R-:W-:Y:S01]  /*1a30*/  VOTEU.ANY UP3, P1 ;  /* 0x00000000003f7886 */ /* 0x000fe20000860100 */
[----:B------:R-:W-:Y:S01]  /*1a40*/  @UP1 UMOV UR14, UR18 ;  /* 0x00000012000e1c82 */ /* 0x000fe20008000000 */
[----:B------:R-:W-:Y:S01]  /*1a50*/  @UP1 UMOV UR15, UR19 ;  /* 0x00000013000f1c82 */ /* 0x000fe20008000000 */
[----:B------:R1:W-:Y:S01]  /*1a60*/  @UP2 UTMALDG.2D [UR8], [UR12] ;  /* 0x000000080c0025b4 */ /* 0x0003e20008008000 */
[----:B------:R3:W-:Y:S06]  /*1a70*/  MEMBAR.ALL.CTA ;  /* 0x0000000000007992 */ /* 0x0007ec0000008000 */
[----:B---3--:R-:W3:Y:S02]  /*1a80*/  FENCE.VIEW.ASYNC.S ;  /* 0x00000000000073c6 */ /* 0x008ee40000000000 */
[----:B---3--:R-:W-:Y:S06]  /*1a90*/  BAR.SYNC.DEFER_BLOCKING 0x0 ;  /* 0x0000000000007b1d */ /* 0x008fec0000010000 */
[----:B------:R1:W-:Y:S02]  /*1aa0*/  @UP3 UTMALDG.2D [UR24], [UR14] ;  /* 0x000000180e0035b4 */ /* 0x0003e40008008000 */
[----:B------:R-:W-:Y:S06]  /*1ab0*/  BAR.SYNC.DEFER_BLOCKING 0x0 ;  /* 0x0000000000007b1d */ /* 0x000fec0000010000 */
[----:B------:R-:W3:Y:S02]  /*1ac0*/  SYNCS.PHASECHK.TRANS64.TRYWAIT P0, [UR6+0x18000], R3 ;  /* 0x01800003ff0075a7 */ /* 0x000ee40008000146 */
[----:B-1-3--:R-:W-:Y:S05]  /*1ad0*/  @!P0 BRA `(.L_x_48) ;  /* 0x0000000400c48947 */ /* 0x00afea0003800000 */
.L_x_50:
[----:B------:R-:W-:Y:S01]  /*1ae0*/  USHF.R.U32.HI UR6, URZ, 0x4, UR5 ;  /* 0x000000043f067899 */ /* 0x000fe20008011605 */
[----:B------:R-:W-:Y:S02]  /*1af0*/  WARPGROUP.DEPBAR.LE gsb0, 0x0 ;  /* 0x00008000000079c5 */ /* 0x000fe40000010000 */
[----:B------:R-:W-:Y:S01]  /*1b00*/  USHF.R.U32.HI UR12, URZ, 0x4, UR8 ;  /* 0x000000043f0c7899 */ /* 0x000fe20008011608 */
[----:B------:R-:W-:Y:S01]  /*1b10*/  WARPGROUP.ARRIVE ;  /* 0x00000000000079c5 */ /* 0x000fe20000000000 */
[----:B------:R-:W-:Y:S01]  /*1b20*/  USGXT.U32 UR6, UR6, 0xe ;  /* 0x0000000e0606789a */ /* 0x000fe20008000000 */
[----:B------:R-:W1:Y:S01]  /*1b30*/  LDC R3, c[0x0][0x230] ;  /* 0x00008c00ff037b82 */ /* 0x000e620000000800 */
[----:B------:R-:W-:Y:S02]  /*1b40*/  USGXT.U32 UR12, UR12, 0xe ;  /* 0x0000000e0c0c789a */ /* 0x000fe40008000000 */
[----:B------:R-:W-:Y:S01]  /*1b50*/  ULOP3.LUT UR14, UR6, 0x2000000, URZ, 0xfc, !UPT ;  /* 0x02000000060e7892 */ /* 0x000fe2000f8efc3f */
[----:B------:R-:W-:Y:S01]  /*1b60*/  UMOV UR13, 0x40000040 ;  /* 0x40000040000d7882 */ /* 0x000fe20000000000 */
[----:B------:R-:W-:Y:S01]  /*1b70*/  UMOV UR15, 0x40000040 ;  /* 0x40000040000f7882 */ /* 0x000fe20000000000 */
[----:B------:R-:W-:Y:S01]  /*1b80*/  UMOV UR5, URZ ;  /* 0x0000003f00057c82 */ /* 0x000fe20008000000 */
[----:B------:R-:W-:-:S02]  /*1b90*/  UIADD3 UR10, UR10, 0x40, URZ ;  /* 0x000000400a0a7890 */ /* 0x000fc4000fffe03f */
[----:B------:R-:W-:-:S03]  /*1ba0*/  UIADD3 UR4, UR4, 0x1, URZ ;  /* 0x0000000104047890 */ /* 0x000fc6000fffe03f */
[----:B------:R-:W-:Y:S01]  /*1bb0*/  HGMMA.64x128x16.F32.BF16 R24, gdesc[UR12].tnspB, R24 ;  /* 0x41e000000c1879f0 */ /* 0x000fe20008701818 */
[----:B------:R-:W-:Y:S02]  /*1bc0*/  UIADD3 UR14, UP1, UR6, 0x2000080, URZ ;  /* 0x02000080060e7890 */ /* 0x000fe4000ff3e03f */
[----:B------:R-:W-:Y:S01]  /*1bd0*/  UIADD3 UR12, UP0, UR12, 0x2, URZ ;  /* 0x000000020c0c7890 */ /* 0x000fe2000ff1e03f */
[----:B------:R-:W-:Y:S02]  /*1be0*/  UMOV UR6, URZ ;  /* 0x0000003f00067c82 */ /* 0x000fe40008000000 */
[----:B------:R-:W-:Y:S02]  /*1bf0*/  UIADD3.X UR15, UR6, 0x40000040, URZ, UP1, !UPT ;  /* 0x40000040060f7890 */ /* 0x000fe40008ffe43f */
[----:B------:R-:W-:Y:S02]  /*1c00*/  UIADD3.X UR13, UR5, 0x40000040, URZ, UP0, !UPT ;  /* 0x40000040050d7890 */ /* 0x000fe400087fe43f */
[----:B------:R-:W-:Y:S01]  /*1c10*/  UIADD3.64 UR26, UR14, 0x80, URZ ;  /* 0x000000800e1a7897 */ /* 0x000fe2000fffe03f */
[----:B-1----:R-:W-:Y:S01]  /*1c20*/  ISETP.LE.AND P0, PT, R3, UR10, PT ;  /* 0x0000000a03007c0c */ /* 0x002fe2000bf03270 */
[----:B------:R-:W-:-:S02]  /*1c30*/  UIADD3.64 UR24, UR12, 0x2, URZ ;  /* 0x000000020c187897 */ /* 0x000fc4000fffe03f */
[----:B------:R-:W-:-:S04]  /*1c40*/  UISETP.NE.U32.AND UP0, UPT, UR4, 0x4, UPT ;  /* 0x000000040400788c */ /* 0x000fc8000bf05070 */
[----:B------:R-:W-:Y:S02]  /*1c50*/  USEL UR5, URZ, 0x1, UP0 ;  /* 0x000000013f057887 */ /* 0x000fe40008000000 */
[----:B------:R-:W-:-:S04]  /*1c60*/  USEL UR4, UR4, URZ, UP0 ;  /* 0x0000003f04047287 */ /* 0x000fc80008000000 */
[----:B------:R-:W-:Y:S01]  /*1c70*/  LOP3.LUT R7, R7, UR5, RZ, 0x3c, !PT ;  /* 0x0000000507077c12 */ /* 0x000fe2000f8e3cff */
[----:B------:R-:W-:Y:S01]  /*1c80*/  HGMMA.64x128x16.F32.BF16 R24, gdesc[UR12].tnspB, R24 ;  /* 0x41e000000c1879f0 */ /* 0x000fe20008701818 */
[----:B------:R-:W-:Y:S02]  /*1c90*/  UIADD3.64 UR14, UR14, 0x100, URZ ;  /* 0x000001000e0e7897 */ /* 0x000fe4000fffe03f */
[----:B------:R-:W-:-:S09]  /*1ca0*/  UIADD3.64 UR12, UR12, 0x4, URZ ;  /* 0x000000040c0c7897 */ /* 0x000fd2000fffe03f */
[----:B------:R-:W-:-:S12]  /*1cb0*/  HGMMA.64x128x16.F32.BF16 R24, gdesc[UR24].tnspB, R24 ;  /* 0x41e00000181879f0 */ /* 0x000fd80008701818 */
[----:B------:R-:W-:Y:S01]  /*1cc0*/  HGMMA.64x128x16.F32.BF16 R24, gdesc[UR12].tnspB, R24, gsb0 ;  /* 0x41e000000c1879f0 */ /* 0x000fe20008001818 */
[----:B------:R-:W-:Y:S05]  /*1cd0*/  @!P0 BRA `(.L_x_49) ;  /* 0xfffffff800f48947 */ /* 0x000fea000383ffff */
.L_x_47:
[----:B------:R-:W-:Y:S02]  /*1ce0*/  WARPGROUP.DEPBAR.LE gsb0, 0x0 ;  /* 0x00008000000079c5 */ /* 0x000fe40000010000 */
[----:B----4-:R-:W-:Y:S01]  /*1cf0*/  BAR.SYNC.DEFER_BLOCKING 0x0 ;  /* 0x0000000000007b1d */ /* 0x010fe20000010000 */
[C---:B-1----:R-:W-:Y:S01]  /*1d00*/  IMAD.SHL.U32 R3, R0.reuse, 0x80, RZ ;  /* 0x0000008000037824 */ /* 0x042fe200078e00ff */
[----:B------:R-:W-:Y:S01]  /*1d10*/  ELECT P0, URZ, PT ;  /* 0x00000000003f782f */ /* 0x000fe20003800000 */
[----:B------:R-:W-:Y:S01]  /*1d20*/  IMAD.SHL.U32 R4, R0, 0x10, RZ ;  /* 0x0000001000047824 */ /* 0x000fe200078e00ff */
[----:B------:R-:W-:Y:S01]  /*1d30*/  F2FP.BF16.F32.PACK_AB R24, R25, R24 ;  /* 0x000000181918723e */ /* 0x000fe200000010ff */
[----:B------:R-:W-:Y:S01]  /*1d40*/  ULOP3.LUT UR22, UR22, 0x1, URZ, 0xc0, !UPT ;  /* 0x0000000116167892 */ /* 0x000fe2000f8ec03f */
[----:B------:R-:W-:Y:S01]  /*1d50*/  LOP3.LUT R3, R3, 0x780, RZ, 0xc0, !PT ;  /* 0x0000078003037812 */ /* 0x000fe200078ec0ff */
[----:B------:R-:W-:Y:S01]  /*1d60*/  UMOV UR10, UR11 ;  /* 0x0000000b000a7c82 */ /* 0x000fe20008000000 */
[----:B------:R-:W-:Y:S01]  /*1d70*/  F2FP.BF16.F32.PACK_AB R25, R27, R26 ;  /* 0x0000001a1b19723e */ /* 0x000fe200000010ff */
[----:B------:R-:W-:Y:S01]  /*1d80*/  ULEA UR8, UR22, UR7, 0xd ;  /* 0x0000000716087291 */ /* 0x000fe2000f8e683f */
[----:B------:R-:W-:Y:S01]  /*1d90*/  LOP3.LUT R3, R3, 0x70, R4, 0xf8, !PT ;  /* 0x0000007003037812 */ /* 0x000fe200078ef804 */
[----:B------:R-:W-:Y:S01]  /*1da0*/  ULEA UR9, UR22, UR23, 0x6 ;  /* 0x0000001716097291 */ /* 0x000fe2000f8e303f */
[----:B------:R-:W-:-:S02]  /*1db0*/  F2FP.BF16.F32.PACK_AB R56, R57, R56 ;  /* 0x000000383938723e */ /* 0x000fc400000010ff */
[----:B------:R-:W-:Y:S01]  /*1dc0*/  LOP3.LUT R3, R3, 0x10, R0, 0x78, !PT ;  /* 0x0000001003037812 */ /* 0x000fe200078e7800 */
[----:B------:R-:W-:Y:S01]  /*1dd0*/  IMAD.SHL.U32 R0, R0, 0x40, RZ ;  /* 0x0000004000007824 */ /* 0x000fe200078e00ff */
[----:B------:R-:W-:Y:S02]  /*1de0*/  ISETP.LT.U32.AND P0, PT, R2, 0x40, P0 ;  /* 0x000000400200780c */ /* 0x000fe40000701070 */
[----:B------:R-:W-:Y:S02]  /*1df0*/  F2FP.BF16.F32.PACK_AB R26, R29, R28 ;  /* 0x0000001c1d1a723e */ /* 0x000fe400000010ff */
[----:B------:R-:W-:Y:S02]  /*1e00*/  LOP3.LUT R0, R3, 0x1800, R0, 0xf8, !PT ;  /* 0x0000180003007812 */ /* 0x000fe400078ef800 */
[----:B------:R-:W-:Y:S01]  /*1e10*/  F2FP.BF16.F32.PACK_AB R27, R31, R30 ;  /* 0x0000001e1f1b723e */ /* 0x000fe200000010ff */
[----:B------:R-:W1:Y:S02]  /*1e20*/  @!P2 SYNCS.CCTL.IV [UR7+0x18000] ;  /* 0x01800000ff00a9b1 */ /* 0x000e640008000007 */
[----:B-1----:R-:W-:Y:S01]  /*1e30*/  BAR.SYNC.DEFER_BLOCKING 0x0 ;  /* 0x0000000000007b1d */ /* 0x002fe20000010000 */
[C---:B------:R-:W-:Y:S01]  /*1e40*/  LOP3.LUT R3, R0.reuse, 0x20, RZ, 0x3c, !PT ;  /* 0x0000002000037812 */ /* 0x040fe200078e3cff */
[C---:B------:R-:W-:Y:S01]  /*1e50*/  VIADD R2, R0.reuse, UR7 ;  /* 0x0000000700027c36 */ /* 0x040fe20008000000 */
[----:B------:R-:W-:-:S02]  /*1e60*/  LOP3.LUT R4, R0, 0x40, RZ, 0x3c, !PT ;  /* 0x0000004000047812 */ /* 0x000fc400078e3cff */
[----:B------:R-:W-:Y:S01]  /*1e70*/  F2FP.BF16.F32.PACK_AB R32, R33, R32 ;  /* 0x000000202120723e */ /* 0x000fe200000010ff */
[----:B------:R-:W-:Y:S01]  /*1e80*/  VIADD R3, R3, UR7 ;  /* 0x0000000703037c36 */ /* 0x000fe20008000000 */
[----:B------:R-:W-:Y:S01]  /*1e90*/  F2FP.BF16.F32.PACK_AB R57, R59, R58 ;  /* 0x0000003a3b39723e */ /* 0x000fe200000010ff */
[----:B------:R-:W-:Y:S01]  /*1ea0*/  VIADD R4, R4, UR7 ;  /* 0x0000000704047c36 */ /* 0x000fe20008000000 */
[----:B------:R-:W-:Y:S01]  /*1eb0*/  F2FP.BF16.F32.PACK_AB R33, R35, R34 ;  /* 0x000000222321723e */ /* 0x000fe200000010ff */
[----:B------:R-:W-:Y:S01]  /*1ec0*/  VOTEU.ANY UP0, P0 ;  /* 0x00000000003f7886 */ /* 0x000fe20000000100 */
[----:B------:R-:W-:Y:S01]  /*1ed0*/  F2FP.BF16.F32.PACK_AB R58, R61, R60 ;  /* 0x0000003c3d3a723e */ /* 0x000fe200000010ff */
[----:B------:R-:W-:Y:S01]  /*1ee0*/  VOTEU.ANY UP1, P0 ;  /* 0x00000000003f7886 */ /* 0x000fe20000020100 */
[----:B------:R-:W-:Y:S02]  /*1ef0*/  F2FP.BF16.F32.PACK_AB R59, R63, R62 ;  /* 0x0000003e3f3b723e */ /* 0x000fe400000010ff */
[----:B------:R-:W-:Y:S01]  /*1f00*/  F2FP.BF16.F32.PACK_AB R64, R65, R64 ;  /* 0x000000404140723e */ /* 0x000fe200000010ff */
[----:B---3--:R-:W-:Y:S01]  /*1f10*/  @UP0 UMOV UR4, UR20 ;  /* 0x0000001400040c82 */ /* 0x008fe20008000000 */
[----:B------:R-:W-:Y:S01]  /*1f20*/  LOP3.LUT R0, R0, 0x60, RZ, 0x3c, !PT ;  /* 0x0000006000007812 */ /* 0x000fe200078e3cff */
[----:B------:R-:W-:Y:S01]  /*1f30*/  @UP0 UMOV UR5, UR21 ;  /* 0x0000001500050c82 */ /* 0x000fe20008000000 */
[----:B------:R-:W-:-:S02]  /*1f40*/  F2FP.BF16.F32.PACK_AB R34, R37, R36 ;  /* 0x000000242522723e */ /* 0x000fc400000010ff */
[----:B------:R-:W-:Y:S01]  /*1f50*/  F2FP.BF16.F32.PACK_AB R35, R39, R38 ;  /* 0x000000262723723e */ /* 0x000fe200000010ff */
[----:B------:R-:W-:Y:S01]  /*1f60*/  VIADD R0, R0, UR7 ;  /* 0x0000000700007c36 */ /* 0x000fe20008000000 */
[----:B------:R-:W-:Y:S01]  /*1f70*/  F2FP.BF16.F32.PACK_AB R40, R41, R40 ;  /* 0x000000282928723e */ /* 0x000fe200000010ff */
[----:B------:R-:W1:Y:S02]  /*1f80*/  @!P2 SYNCS.CCTL.IV [UR7+0x18008] ;  /* 0x01800800ff00a9b1 */ /* 0x000e640008000007 */
[----:B-1----:R-:W-:Y:S01]  /*1f90*/  BAR.SYNC.DEFER_BLOCKING 0x0 ;  /* 0x0000000000007b1d */ /* 0x002fe20000010000 */
[----:B------:R-:W-:Y:S02]  /*1fa0*/  F2FP.BF16.F32.PACK_AB R65, R67, R66 ;  /* 0x000000424341723e */ /* 0x000fe400000010ff */
[----:B------:R-:W-:Y:S02]  /*1fb0*/  F2FP.BF16.F32.PACK_AB R41, R43, R42 ;  /* 0x0000002a2b29723e */ /* 0x000fe400000010ff */
[----:B------:R-:W-:-:S02]  /*1fc0*/  F2FP.BF16.F32.PACK_AB R66, R69, R68 ;  /* 0x000000444542723e */ /* 0x000fc400000010ff */
[----:B------:R-:W-:Y:S02]  /*1fd0*/  F2FP.BF16.F32.PACK_AB R67, R71, R70 ;  /* 0x000000464743723e */ /* 0x000fe400000010ff */
[----:B------:R-:W-:Y:S02]  /*1fe0*/  F2FP.BF16.F32.PACK_AB R72, R73, R72 ;  /* 0x000000484948723e */ /* 0x000fe400000010ff */
[----:B------:R-:W-:Y:S02]  /*1ff0*/  F2FP.BF16.F32.PACK_AB R42, R45, R44 ;  /* 0x0000002c2d2a723e */ /* 0x000fe400000010ff */
[----:B------:R-:W-:Y:S02]  /*2000*/  F2FP.BF16.F32.PACK_AB R43, R47, R46 ;  /* 0x0000002e2f2b723e */ /* 0x000fe400000010ff */
[----:B------:R-:W-:Y:S02]  /*2010*/  F2FP.BF16.F32.PACK_AB R48, R49, R48 ;  /* 0x000000303130723e */ /* 0x000fe400000010ff */
[----:B------:R-:W-:-:S02]  /*2020*/  F2FP.BF16.F32.PACK_AB R73, R75, R74 ;  /* 0x0000004a4b49723e */ /* 0x000fc400000010ff */
[----:B------:R-:W-:Y:S02]  /*2030*/  F2FP.BF16.F32.PACK_AB R49, R51, R50 ;  /* 0x000000323331723e */ /* 0x000fe400000010ff */
[----:B------:R-:W-:Y:S02]  /*2040*/  F2FP.BF16.F32.PACK_AB R74, R77, R76 ;  /* 0x0000004c4d4a723e */ /* 0x000fe400000010ff */
[----:B------:R-:W-:Y:S01]  /*2050*/  F2FP.BF16.F32.PACK_AB R75, R79, R78 ;  /* 0x0000004e4f4b723e */ /* 0x000fe200000010ff */
[----:B------:R-:W1:Y:S02]  /*2060*/  @!P2 SYNCS.CCTL.IV [UR7+0x18010] ;  /* 0x01801000ff00a9b1 */ /* 0x000e640008000007 */
[----:B-1----:R-:W-:Y:S01]  /*2070*/  BAR.SYNC.DEFER_BLOCKING 0x0 ;  /* 0x0000000000007b1d */ /* 0x002fe20000010000 */
[----:B------:R-:W-:Y:S02]  /*2080*/  F2FP.BF16.F32.PACK_AB R80, R81, R80 ;  /* 0x000000505150723e */ /* 0x000fe400000010ff */
[----:B------:R-:W-:-:S02]  /*2090*/  F2FP.BF16.F32.PACK_AB R50, R53, R52 ;  /* 0x000000343532723e */ /* 0x000fc400000010ff */
[----:B------:R-:W-:Y:S02]  /*20a0*/  F2FP.BF16.F32.PACK_AB R51, R55, R54 ;  /* 0x000000363733723e */ /* 0x000fe400000010ff */
[----:B------:R-:W-:Y:S02]  /*20b0*/  F2FP.BF16.F32.PACK_AB R81, R83, R82 ;  /* 0x000000525351723e */ /* 0x000fe400000010ff */
[----:B------:R-:W-:Y:S02]  /*20c0*/  F2FP.BF16.F32.PACK_AB R82, R85, R84 ;  /* 0x000000545552723e */ /* 0x000fe400000010ff */
[----:B------:R-:W-:Y:S01]  /*20d0*/  F2FP.BF16.F32.PACK_AB R83, R87, R86 ;  /* 0x000000565753723e */ /* 0x000fe200000010ff */
[----:B------:R-:W1:Y:S02]  /*20e0*/  @!P2 SYNCS.CCTL.IV [UR7+0x18018] ;  /* 0x01801800ff00a9b1 */ /* 0x000e640008000007 */
[----:B-1----:R-:W-:Y:S04]  /*20f0*/  STSM.16.M88.4 [R2], R24 ;  /* 0x0000001802007844 */ /* 0x002fe80000000200 */
[----:B------:R-:W-:Y:S04]  /*2100*/  STSM.16.M88.4 [R2+0x2000], R56 ;  /* 0x0020003802007844 */ /* 0x000fe80000000200 */
[----:B------:R-:W-:Y:S04]  /*2110*/  STSM.16.M88.4 [R3], R32 ;  /* 0x0000002003007844 */ /* 0x000fe80000000200 */
[----:B------:R-:W-:Y:S04]  /*2120*/  STSM.16.M88.4 [R3+0x2000], R64 ;  /* 0x0020004003007844 */ /* 0x000fe80000000200 */
[----:B------:R-:W-:Y:S04]  /*2130*/  STSM.16.M88.4 [R4], R40 ;  /* 0x0000002804007844 */ /* 0x000fe80000000200 */
[----:B------:R-:W-:Y:S04]  /*2140*/  STSM.16.M88.4 [R4+0x2000], R72 ;  /* 0x0020004804007844 */ /* 0x000fe80000000200 */
[----:B------:R-:W-:Y:S04]  /*2150*/  STSM.16.M88.4 [R0], R48 ;  /* 0x0000003000007844 */ /* 0x000fe80000000200 */
[----:B------:R-:W-:Y:S01]  /*2160*/  STSM.16.M88.4 [R0+0x2000], R80 ;  /* 0x0020005000007844 */ /* 0x000fe20000000200 */
[----:B------:R1:W-:Y:S06]  /*2170*/  MEMBAR.ALL.CTA ;  /* 0x0000000000007992 */ /* 0x0003ec0000008000 */
[----:B-1----:R-:W1:Y:S02]  /*2180*/  FENCE.VIEW.ASYNC.S ;  /* 0x00000000000073c6 */ /* 0x002e640000000000 */
[----:B-1----:R-:W-:Y:S06]  /*2190*/  BAR.SYNC.DEFER_BLOCKING 0x0 ;  /* 0x0000000000007b1d */ /* 0x002fec0000010000 */
[----:B------:R1:W-:Y:S01]  /*21a0*/  @UP1 UTMASTG.2D [UR8], [UR4] ;  /* 0x00000008040013b5 */ /* 0x0003e20008008000 */
[----:B------:R0:W-:Y:S01]  /*21b0*/  UTMACMDFLUSH ;  /* 0x00000000000079b7 */ /* 0x0001e20000000000 */
[----:B------:R-:W-:-:S04]  /*21c0*/  DEPBAR.LE SB0, 0x0 ;  /* 0x000080000000791a */ /* 0x000fc80000000000 */
[----:B------:R-:W-:Y:S06]  /*21d0*/  BAR.SYNC.DEFER_BLOCKING 0x0 ;  /* 0x0000000000007b1d */ /* 0x000fec0000010000 */
[----:B-1----:R-:W-:Y:S05]  /*21e0*/  EXIT ;  /* 0x000000000000794d */ /* 0x002fea0003800000 */
.L_x_48:
[----:B------:R-:W1:Y:S02]  /*21f0*/  SYNCS.PHASECHK.TRANS64.TRYWAIT P0, [UR6+0x18000], R3 ;  /* 0x01800003ff0075a7 */ /* 0x000e640008000146 */
[----:B-1----:R-:W-:Y:S05]  /*2200*/  @!P0 BRA `(.L_x_48) ;  /* 0xfffffffc00f88947 */ /* 0x002fea000383ffff */
[----:B------:R-:W-:Y:S05]  /*2210*/  BRA `(.L_x_50) ;  /* 0xfffffff800307947 */ /* 0x000fea000383ffff */
.L_x_51:
[----:B------:R-:W-:-:S00]  /*2220*/  BRA `(.L_x_51) ;  /* 0xfffffffc00fc7947 */ /* 0x000fc0000383ffff */
[----:B------:R-:W-:-:S00]  /*2230*/  NOP ;  /* 0x0000000000007918 */ /* 0x000fc00000000000 */
        /* <DEDUP_REMOVED lines=12> */
.L_x_52:


//--------------------- .nv.shared.gluon_wgmma    --------------------------
	.section	.nv.shared.gluon_wgmma,"aw",@nobits
	.sectionflags	@""
	.align	16
	.zero		1024


//--------------------- .nv.shared.reserved.0     --------------------------
	.section	.nv.shared.reserved.0,"aw",@nobits
	.weak		__nv_reservedSMEM_offset_0_alias
	.size		__nv_reservedSMEM_offset_0_alias, 0, 0
	.other		__nv_reservedSMEM_offset_0_alias,@"STO_CUDA_RESERVED_SHARED STV_DEFAULT"
__nv_reservedSMEM_offset_0_alias:
	.zero		0


//--------------------- .nv.constant0.gluon_wgmma --------------------------
	.section	.nv.constant0.gluon_wgmma,"a",@progbits
	.sectionflags	@""
	.align	4
.nv.constant0.gluon_wgmma:
	.zero		608


//--------------------- SYMBOLS --------------------------

	.type		.nv.reservedSmem.offset0,@object
	.size		.nv.reservedSmem.offset0,0x4
